//
// Generated by NVIDIA NVVM Compiler
//
// Compiler Build ID: CL-36424714
// Cuda compilation tools, release 13.0, V13.0.88
// Based on NVVM 20.0.0
//

.version 9.0
.target sm_100
.address_size 64

	// .globl	_Z28cuda_keccak256_address_batchPKhPhj
.const .align 8 .b8 keccak_round_constants[192] = {1, 0, 0, 0, 0, 0, 0, 0, 130, 128, 0, 0, 0, 0, 0, 0, 138, 128, 0, 0, 0, 0, 0, 128, 0, 128, 0, 128, 0, 0, 0, 128, 139, 128, 0, 0, 0, 0, 0, 0, 1, 0, 0, 128, 0, 0, 0, 0, 129, 128, 0, 128, 0, 0, 0, 128, 9, 128, 0, 0, 0, 0, 0, 128, 138, 0, 0, 0, 0, 0, 0, 0, 136, 0, 0, 0, 0, 0, 0, 0, 9, 128, 0, 128, 0, 0, 0, 0, 10, 0, 0, 128, 0, 0, 0, 0, 139, 128, 0, 128, 0, 0, 0, 0, 139, 0, 0, 0, 0, 0, 0, 128, 137, 128, 0, 0, 0, 0, 0, 128, 3, 128, 0, 0, 0, 0, 0, 128, 2, 128, 0, 0, 0, 0, 0, 128, 128, 0, 0, 0, 0, 0, 0, 128, 10, 128, 0, 0, 0, 0, 0, 0, 10, 0, 0, 128, 0, 0, 0, 128, 129, 128, 0, 128, 0, 0, 0, 128, 128, 128, 0, 0, 0, 0, 0, 128, 1, 0, 0, 128, 0, 0, 0, 0, 8, 128, 0, 128, 0, 0, 0, 128};
.const .align 4 .b8 keccak_rotations[96] = {1, 0, 0, 0, 3, 0, 0, 0, 6, 0, 0, 0, 10, 0, 0, 0, 15, 0, 0, 0, 21, 0, 0, 0, 28, 0, 0, 0, 36, 0, 0, 0, 45, 0, 0, 0, 55, 0, 0, 0, 2, 0, 0, 0, 14, 0, 0, 0, 27, 0, 0, 0, 41, 0, 0, 0, 56, 0, 0, 0, 8, 0, 0, 0, 25, 0, 0, 0, 43, 0, 0, 0, 62, 0, 0, 0, 18, 0, 0, 0, 39, 0, 0, 0, 61, 0, 0, 0, 20, 0, 0, 0, 44};

.visible .entry _Z28cuda_keccak256_address_batchPKhPhj(
	.param .u64 .ptr .align 1 _Z28cuda_keccak256_address_batchPKhPhj_param_0,
	.param .u64 .ptr .align 1 _Z28cuda_keccak256_address_batchPKhPhj_param_1,
	.param .u32 _Z28cuda_keccak256_address_batchPKhPhj_param_2
)
{
	.reg .pred 	%p<3>;
	.reg .b32 	%r<156>;
	.reg .b64 	%rd<471>;

	ld.param.u64 	%rd88, [_Z28cuda_keccak256_address_batchPKhPhj_param_0];
	ld.param.u32 	%r4, [_Z28cuda_keccak256_address_batchPKhPhj_param_2];
	mov.u32 	%r5, %ctaid.x;
	mov.u32 	%r6, %ntid.x;
	mov.u32 	%r7, %tid.x;
	mad.lo.s32 	%r1, %r5, %r6, %r7;
	setp.ge.u32 	%p1, %r1, %r4;
	@%p1 bra 	$L__BB0_4;
	cvta.to.global.u64 	%rd94, %rd88;
	shl.b32 	%r9, %r1, 6;
	cvt.u64.u32 	%rd95, %r9;
	add.s64 	%rd96, %rd94, %rd95;
	ld.global.u8 	%rd97, [%rd96];
	ld.global.u8 	%r10, [%rd96+1];
	ld.global.u8 	%r11, [%rd96+2];
	ld.global.u8 	%r12, [%rd96+3];
	ld.global.u8 	%rd98, [%rd96+4];
	ld.global.u8 	%rd99, [%rd96+5];
	ld.global.u8 	%rd100, [%rd96+6];
	ld.global.u8 	%rd101, [%rd96+8];
	ld.global.u8 	%r13, [%rd96+9];
	ld.global.u8 	%r14, [%rd96+10];
	ld.global.u8 	%r15, [%rd96+11];
	ld.global.u8 	%rd102, [%rd96+12];
	ld.global.u8 	%rd103, [%rd96+13];
	ld.global.u8 	%rd104, [%rd96+14];
	ld.global.u8 	%rd105, [%rd96+16];
	ld.global.u8 	%r16, [%rd96+17];
	ld.global.u8 	%r17, [%rd96+18];
	ld.global.u8 	%r18, [%rd96+19];
	ld.global.u8 	%rd106, [%rd96+20];
	ld.global.u8 	%rd107, [%rd96+21];
	ld.global.u8 	%rd108, [%rd96+22];
	ld.global.u8 	%rd109, [%rd96+24];
	ld.global.u8 	%r19, [%rd96+25];
	ld.global.u8 	%r20, [%rd96+26];
	ld.global.u8 	%r21, [%rd96+27];
	ld.global.u8 	%rd110, [%rd96+28];
	ld.global.u8 	%rd111, [%rd96+29];
	ld.global.u8 	%rd112, [%rd96+30];
	ld.global.u8 	%rd113, [%rd96+32];
	ld.global.u8 	%r22, [%rd96+33];
	ld.global.u8 	%r23, [%rd96+34];
	ld.global.u8 	%r24, [%rd96+35];
	ld.global.u8 	%rd114, [%rd96+36];
	ld.global.u8 	%rd115, [%rd96+37];
	ld.global.u8 	%rd116, [%rd96+38];
	ld.global.u8 	%rd117, [%rd96+40];
	ld.global.u8 	%r25, [%rd96+41];
	ld.global.u8 	%r26, [%rd96+42];
	ld.global.u8 	%r27, [%rd96+43];
	ld.global.u8 	%rd118, [%rd96+44];
	ld.global.u8 	%rd119, [%rd96+45];
	ld.global.u8 	%rd120, [%rd96+46];
	ld.global.u8 	%rd121, [%rd96+48];
	ld.global.u8 	%r28, [%rd96+49];
	ld.global.u8 	%r29, [%rd96+50];
	ld.global.u8 	%r30, [%rd96+51];
	ld.global.u8 	%rd122, [%rd96+52];
	ld.global.u8 	%rd123, [%rd96+53];
	ld.global.u8 	%rd124, [%rd96+54];
	ld.global.u8 	%rd125, [%rd96+56];
	ld.global.u8 	%r31, [%rd96+57];
	ld.global.u8 	%r32, [%rd96+58];
	ld.global.u8 	%r33, [%rd96+59];
	ld.global.u8 	%rd126, [%rd96+60];
	ld.global.u8 	%rd127, [%rd96+61];
	ld.global.u8 	%rd128, [%rd96+62];
	mul.wide.u32 	%rd129, %r10, 256;
	or.b64  	%rd130, %rd129, %rd97;
	mul.wide.u32 	%rd131, %r11, 65536;
	or.b64  	%rd132, %rd131, %rd130;
	mul.wide.u32 	%rd133, %r12, 16777216;
	or.b64  	%rd134, %rd133, %rd132;
	shl.b64 	%rd135, %rd98, 32;
	or.b64  	%rd136, %rd135, %rd134;
	shl.b64 	%rd137, %rd99, 40;
	or.b64  	%rd138, %rd137, %rd136;
	shl.b64 	%rd139, %rd100, 48;
	or.b64  	%rd140, %rd139, %rd138;
	ld.global.u8 	%rd141, [%rd96+7];
	shl.b64 	%rd142, %rd141, 56;
	or.b64  	%rd446, %rd142, %rd140;
	mul.wide.u32 	%rd143, %r13, 256;
	or.b64  	%rd144, %rd143, %rd101;
	mul.wide.u32 	%rd145, %r14, 65536;
	or.b64  	%rd146, %rd145, %rd144;
	mul.wide.u32 	%rd147, %r15, 16777216;
	or.b64  	%rd148, %rd147, %rd146;
	shl.b64 	%rd149, %rd102, 32;
	or.b64  	%rd150, %rd149, %rd148;
	shl.b64 	%rd151, %rd103, 40;
	or.b64  	%rd152, %rd151, %rd150;
	shl.b64 	%rd153, %rd104, 48;
	or.b64  	%rd154, %rd153, %rd152;
	ld.global.u8 	%rd155, [%rd96+15];
	shl.b64 	%rd156, %rd155, 56;
	or.b64  	%rd447, %rd156, %rd154;
	mul.wide.u32 	%rd157, %r16, 256;
	or.b64  	%rd158, %rd157, %rd105;
	mul.wide.u32 	%rd159, %r17, 65536;
	or.b64  	%rd160, %rd159, %rd158;
	mul.wide.u32 	%rd161, %r18, 16777216;
	or.b64  	%rd162, %rd161, %rd160;
	shl.b64 	%rd163, %rd106, 32;
	or.b64  	%rd164, %rd163, %rd162;
	shl.b64 	%rd165, %rd107, 40;
	or.b64  	%rd166, %rd165, %rd164;
	shl.b64 	%rd167, %rd108, 48;
	or.b64  	%rd168, %rd167, %rd166;
	ld.global.u8 	%rd169, [%rd96+23];
	shl.b64 	%rd170, %rd169, 56;
	or.b64  	%rd448, %rd170, %rd168;
	mul.wide.u32 	%rd171, %r19, 256;
	or.b64  	%rd172, %rd171, %rd109;
	mul.wide.u32 	%rd173, %r20, 65536;
	or.b64  	%rd174, %rd173, %rd172;
	mul.wide.u32 	%rd175, %r21, 16777216;
	or.b64  	%rd176, %rd175, %rd174;
	shl.b64 	%rd177, %rd110, 32;
	or.b64  	%rd178, %rd177, %rd176;
	shl.b64 	%rd179, %rd111, 40;
	or.b64  	%rd180, %rd179, %rd178;
	shl.b64 	%rd181, %rd112, 48;
	or.b64  	%rd182, %rd181, %rd180;
	ld.global.u8 	%rd183, [%rd96+31];
	shl.b64 	%rd184, %rd183, 56;
	or.b64  	%rd449, %rd184, %rd182;
	mul.wide.u32 	%rd185, %r22, 256;
	or.b64  	%rd186, %rd185, %rd113;
	mul.wide.u32 	%rd187, %r23, 65536;
	or.b64  	%rd188, %rd187, %rd186;
	mul.wide.u32 	%rd189, %r24, 16777216;
	or.b64  	%rd190, %rd189, %rd188;
	shl.b64 	%rd191, %rd114, 32;
	or.b64  	%rd192, %rd191, %rd190;
	shl.b64 	%rd193, %rd115, 40;
	or.b64  	%rd194, %rd193, %rd192;
	shl.b64 	%rd195, %rd116, 48;
	or.b64  	%rd196, %rd195, %rd194;
	ld.global.u8 	%rd197, [%rd96+39];
	shl.b64 	%rd198, %rd197, 56;
	or.b64  	%rd450, %rd198, %rd196;
	mul.wide.u32 	%rd199, %r25, 256;
	or.b64  	%rd200, %rd199, %rd117;
	mul.wide.u32 	%rd201, %r26, 65536;
	or.b64  	%rd202, %rd201, %rd200;
	mul.wide.u32 	%rd203, %r27, 16777216;
	or.b64  	%rd204, %rd203, %rd202;
	shl.b64 	%rd205, %rd118, 32;
	or.b64  	%rd206, %rd205, %rd204;
	shl.b64 	%rd207, %rd119, 40;
	or.b64  	%rd208, %rd207, %rd206;
	shl.b64 	%rd209, %rd120, 48;
	or.b64  	%rd210, %rd209, %rd208;
	ld.global.u8 	%rd211, [%rd96+47];
	shl.b64 	%rd212, %rd211, 56;
	or.b64  	%rd451, %rd212, %rd210;
	mul.wide.u32 	%rd213, %r28, 256;
	or.b64  	%rd214, %rd213, %rd121;
	mul.wide.u32 	%rd215, %r29, 65536;
	or.b64  	%rd216, %rd215, %rd214;
	mul.wide.u32 	%rd217, %r30, 16777216;
	or.b64  	%rd218, %rd217, %rd216;
	shl.b64 	%rd219, %rd122, 32;
	or.b64  	%rd220, %rd219, %rd218;
	shl.b64 	%rd221, %rd123, 40;
	or.b64  	%rd222, %rd221, %rd220;
	shl.b64 	%rd223, %rd124, 48;
	or.b64  	%rd224, %rd223, %rd222;
	ld.global.u8 	%rd225, [%rd96+55];
	shl.b64 	%rd226, %rd225, 56;
	or.b64  	%rd452, %rd226, %rd224;
	mul.wide.u32 	%rd227, %r31, 256;
	or.b64  	%rd228, %rd227, %rd125;
	mul.wide.u32 	%rd229, %r32, 65536;
	or.b64  	%rd230, %rd229, %rd228;
	mul.wide.u32 	%rd231, %r33, 16777216;
	or.b64  	%rd232, %rd231, %rd230;
	shl.b64 	%rd233, %rd126, 32;
	or.b64  	%rd234, %rd233, %rd232;
	shl.b64 	%rd235, %rd127, 40;
	or.b64  	%rd236, %rd235, %rd234;
	shl.b64 	%rd237, %rd128, 48;
	or.b64  	%rd238, %rd237, %rd236;
	ld.global.u8 	%rd239, [%rd96+63];
	shl.b64 	%rd240, %rd239, 56;
	or.b64  	%rd453, %rd240, %rd238;
	ld.const.u32 	%r34, [keccak_rotations+20];
	ld.const.u32 	%r35, [keccak_rotations+40];
	ld.const.u32 	%r36, [keccak_rotations+60];
	ld.const.u32 	%r37, [keccak_rotations+80];
	ld.const.u32 	%r38, [keccak_rotations+4];
	ld.const.u32 	%r39, [keccak_rotations+24];
	ld.const.u32 	%r40, [keccak_rotations+44];
	ld.const.u32 	%r41, [keccak_rotations+64];
	ld.const.u32 	%r42, [keccak_rotations+84];
	ld.const.u32 	%r43, [keccak_rotations+8];
	ld.const.u32 	%r44, [keccak_rotations+28];
	ld.const.u32 	%r45, [keccak_rotations+48];
	ld.const.u32 	%r46, [keccak_rotations+68];
	ld.const.u32 	%r47, [keccak_rotations+88];
	ld.const.u32 	%r48, [keccak_rotations+12];
	ld.const.u32 	%r49, [keccak_rotations+32];
	ld.const.u32 	%r50, [keccak_rotations+52];
	ld.const.u32 	%r51, [keccak_rotations+72];
	ld.const.u32 	%r52, [keccak_rotations+92];
	ld.const.u32 	%r53, [keccak_rotations+16];
	ld.const.u32 	%r54, [keccak_rotations+36];
	ld.const.u32 	%r55, [keccak_rotations+56];
	ld.const.u32 	%r56, [keccak_rotations+76];
	ld.const.u32 	%r57, [keccak_rotations+96];
	sub.s32 	%r58, 64, %r34;
	cvt.u64.u32 	%rd9, %r58;
	sub.s32 	%r59, 64, %r35;
	cvt.u64.u32 	%rd10, %r59;
	sub.s32 	%r60, 64, %r36;
	cvt.u64.u32 	%rd11, %r60;
	sub.s32 	%r61, 64, %r37;
	cvt.u64.u32 	%rd12, %r61;
	sub.s32 	%r62, 64, %r38;
	cvt.u64.u32 	%rd13, %r62;
	sub.s32 	%r63, 64, %r39;
	cvt.u64.u32 	%rd14, %r63;
	cvt.u64.u32 	%rd15, %r40;
	sub.s32 	%r64, 64, %r40;
	cvt.u64.u32 	%rd16, %r64;
	sub.s32 	%r65, 64, %r41;
	cvt.u64.u32 	%rd17, %r65;
	sub.s32 	%r66, 64, %r42;
	cvt.u64.u32 	%rd18, %r66;
	sub.s32 	%r67, 64, %r43;
	cvt.u64.u32 	%rd19, %r67;
	sub.s32 	%r68, 64, %r44;
	cvt.u64.u32 	%rd20, %r68;
	sub.s32 	%r69, 64, %r45;
	cvt.u64.u32 	%rd21, %r69;
	sub.s32 	%r70, 64, %r46;
	cvt.u64.u32 	%rd22, %r70;
	sub.s32 	%r71, 64, %r47;
	cvt.u64.u32 	%rd23, %r71;
	cvt.u64.u32 	%rd24, %r48;
	sub.s32 	%r72, 64, %r48;
	cvt.u64.u32 	%rd25, %r72;
	cvt.u64.u32 	%rd26, %r49;
	sub.s32 	%r73, 64, %r49;
	cvt.u64.u32 	%rd27, %r73;
	sub.s32 	%r74, 64, %r50;
	cvt.u64.u32 	%rd28, %r74;
	sub.s32 	%r75, 64, %r51;
	cvt.u64.u32 	%rd29, %r75;
	sub.s32 	%r76, 64, %r52;
	cvt.u64.u32 	%rd30, %r76;
	sub.s32 	%r77, 64, %r53;
	cvt.u64.u32 	%rd31, %r77;
	sub.s32 	%r78, 64, %r54;
	cvt.u64.u32 	%rd32, %r78;
	sub.s32 	%r79, 64, %r55;
	cvt.u64.u32 	%rd33, %r79;
	sub.s32 	%r80, 64, %r56;
	cvt.u64.u32 	%rd34, %r80;
	sub.s32 	%r81, 64, %r57;
	cvt.u64.u32 	%rd35, %r81;
	mov.b32 	%r155, 0;
	mov.b64 	%rd462, -9223372036854775808;
	mov.b64 	%rd455, 0;
	mov.b64 	%rd454, 1;
	mov.u64 	%rd445, keccak_round_constants;
	ld.const.u32 	%r102, [keccak_rotations];
	mov.u64 	%rd456, %rd455;
	mov.u64 	%rd457, %rd455;
	mov.u64 	%rd458, %rd455;
	mov.u64 	%rd459, %rd455;
	mov.u64 	%rd460, %rd455;
	mov.u64 	%rd461, %rd455;
	mov.u64 	%rd463, %rd455;
	mov.u64 	%rd464, %rd455;
	mov.u64 	%rd465, %rd455;
	mov.u64 	%rd466, %rd455;
	mov.u64 	%rd467, %rd455;
	mov.u64 	%rd468, %rd455;
	mov.u64 	%rd469, %rd455;
	mov.u64 	%rd470, %rd455;
$L__BB0_2:
	xor.b64  	%rd241, %rd451, %rd446;
	xor.b64  	%rd242, %rd241, %rd456;
	xor.b64  	%rd243, %rd242, %rd461;
	xor.b64  	%rd244, %rd243, %rd466;
	xor.b64  	%rd245, %rd452, %rd447;
	xor.b64  	%rd246, %rd245, %rd457;
	xor.b64  	%rd247, %rd246, %rd462;
	xor.b64  	%rd248, %rd247, %rd467;
	xor.b64  	%rd249, %rd453, %rd448;
	xor.b64  	%rd250, %rd249, %rd458;
	xor.b64  	%rd251, %rd250, %rd463;
	xor.b64  	%rd252, %rd251, %rd468;
	xor.b64  	%rd253, %rd454, %rd449;
	xor.b64  	%rd254, %rd253, %rd459;
	xor.b64  	%rd255, %rd254, %rd464;
	xor.b64  	%rd256, %rd255, %rd469;
	xor.b64  	%rd257, %rd455, %rd450;
	xor.b64  	%rd258, %rd257, %rd460;
	xor.b64  	%rd259, %rd258, %rd465;
	xor.b64  	%rd260, %rd259, %rd470;
	mov.b64 	{%r82, %r83}, %rd248;
	shf.l.wrap.b32 	%r84, %r82, %r83, 1;
	shf.l.wrap.b32 	%r85, %r83, %r82, 1;
	mov.b64 	%rd261, {%r85, %r84};
	xor.b64  	%rd262, %rd261, %rd260;
	mov.b64 	{%r86, %r87}, %rd252;
	shf.l.wrap.b32 	%r88, %r86, %r87, 1;
	shf.l.wrap.b32 	%r89, %r87, %r86, 1;
	mov.b64 	%rd263, {%r89, %r88};
	xor.b64  	%rd264, %rd263, %rd244;
	mov.b64 	{%r90, %r91}, %rd256;
	shf.l.wrap.b32 	%r92, %r90, %r91, 1;
	shf.l.wrap.b32 	%r93, %r91, %r90, 1;
	mov.b64 	%rd265, {%r93, %r92};
	xor.b64  	%rd266, %rd265, %rd248;
	mov.b64 	{%r94, %r95}, %rd260;
	shf.l.wrap.b32 	%r96, %r94, %r95, 1;
	shf.l.wrap.b32 	%r97, %r95, %r94, 1;
	mov.b64 	%rd267, {%r97, %r96};
	xor.b64  	%rd268, %rd267, %rd252;
	mov.b64 	{%r98, %r99}, %rd244;
	shf.l.wrap.b32 	%r100, %r98, %r99, 1;
	shf.l.wrap.b32 	%r101, %r99, %r98, 1;
	mov.b64 	%rd269, {%r101, %r100};
	xor.b64  	%rd270, %rd269, %rd256;
	xor.b64  	%rd271, %rd446, %rd262;
	xor.b64  	%rd272, %rd451, %rd262;
	xor.b64  	%rd273, %rd456, %rd262;
	xor.b64  	%rd274, %rd461, %rd262;
	xor.b64  	%rd275, %rd466, %rd262;
	xor.b64  	%rd276, %rd447, %rd264;
	xor.b64  	%rd277, %rd452, %rd264;
	xor.b64  	%rd278, %rd457, %rd264;
	xor.b64  	%rd279, %rd462, %rd264;
	xor.b64  	%rd280, %rd467, %rd264;
	xor.b64  	%rd281, %rd448, %rd266;
	xor.b64  	%rd282, %rd453, %rd266;
	xor.b64  	%rd283, %rd458, %rd266;
	xor.b64  	%rd284, %rd463, %rd266;
	xor.b64  	%rd285, %rd468, %rd266;
	xor.b64  	%rd286, %rd449, %rd268;
	xor.b64  	%rd287, %rd454, %rd268;
	xor.b64  	%rd288, %rd459, %rd268;
	xor.b64  	%rd289, %rd464, %rd268;
	xor.b64  	%rd290, %rd469, %rd268;
	xor.b64  	%rd291, %rd450, %rd270;
	xor.b64  	%rd292, %rd455, %rd270;
	xor.b64  	%rd293, %rd460, %rd270;
	xor.b64  	%rd294, %rd465, %rd270;
	xor.b64  	%rd295, %rd470, %rd270;
	neg.s32 	%r103, %r102;
	and.b32  	%r104, %r103, 63;
	shr.u64 	%rd296, %rd271, %r104;
	and.b32  	%r105, %r102, 63;
	shl.b64 	%rd297, %rd271, %r105;
	or.b64  	%rd298, %rd297, %rd296;
	shl.b64 	%rd299, %rd272, %r34;
	cvt.u32.u64 	%r107, %rd9;
	shr.u64 	%rd300, %rd272, %r107;
	or.b64  	%rd301, %rd300, %rd299;
	shl.b64 	%rd302, %rd273, %r35;
	cvt.u32.u64 	%r109, %rd10;
	shr.u64 	%rd303, %rd273, %r109;
	or.b64  	%rd304, %rd303, %rd302;
	shl.b64 	%rd305, %rd274, %r36;
	cvt.u32.u64 	%r111, %rd11;
	shr.u64 	%rd306, %rd274, %r111;
	or.b64  	%rd307, %rd306, %rd305;
	shl.b64 	%rd308, %rd275, %r37;
	cvt.u32.u64 	%r113, %rd12;
	shr.u64 	%rd309, %rd275, %r113;
	or.b64  	%rd310, %rd309, %rd308;
	shl.b64 	%rd311, %rd276, %r38;
	cvt.u32.u64 	%r115, %rd13;
	shr.u64 	%rd312, %rd276, %r115;
	or.b64  	%rd313, %rd312, %rd311;
	shl.b64 	%rd314, %rd277, %r39;
	cvt.u32.u64 	%r117, %rd14;
	shr.u64 	%rd315, %rd277, %r117;
	or.b64  	%rd316, %rd315, %rd314;
	cvt.u32.u64 	%r118, %rd15;
	shl.b64 	%rd317, %rd278, %r118;
	cvt.u32.u64 	%r119, %rd16;
	shr.u64 	%rd318, %rd278, %r119;
	or.b64  	%rd319, %rd318, %rd317;
	shl.b64 	%rd320, %rd279, %r41;
	cvt.u32.u64 	%r121, %rd17;
	shr.u64 	%rd321, %rd279, %r121;
	or.b64  	%rd322, %rd321, %rd320;
	shl.b64 	%rd323, %rd280, %r42;
	cvt.u32.u64 	%r123, %rd18;
	shr.u64 	%rd324, %rd280, %r123;
	or.b64  	%rd325, %rd324, %rd323;
	shl.b64 	%rd326, %rd281, %r43;
	cvt.u32.u64 	%r125, %rd19;
	shr.u64 	%rd327, %rd281, %r125;
	or.b64  	%rd328, %rd327, %rd326;
	shl.b64 	%rd329, %rd282, %r44;
	cvt.u32.u64 	%r127, %rd20;
	shr.u64 	%rd330, %rd282, %r127;
	or.b64  	%rd331, %rd330, %rd329;
	shl.b64 	%rd332, %rd283, %r45;
	cvt.u32.u64 	%r129, %rd21;
	shr.u64 	%rd333, %rd283, %r129;
	or.b64  	%rd334, %rd333, %rd332;
	shl.b64 	%rd335, %rd284, %r46;
	cvt.u32.u64 	%r131, %rd22;
	shr.u64 	%rd336, %rd284, %r131;
	or.b64  	%rd337, %rd336, %rd335;
	shl.b64 	%rd338, %rd285, %r47;
	cvt.u32.u64 	%r133, %rd23;
	shr.u64 	%rd339, %rd285, %r133;
	or.b64  	%rd340, %rd339, %rd338;
	cvt.u32.u64 	%r134, %rd24;
	shl.b64 	%rd341, %rd286, %r134;
	cvt.u32.u64 	%r135, %rd25;
	shr.u64 	%rd342, %rd286, %r135;
	or.b64  	%rd343, %rd342, %rd341;
	cvt.u32.u64 	%r136, %rd26;
	shl.b64 	%rd344, %rd287, %r136;
	cvt.u32.u64 	%r137, %rd27;
	shr.u64 	%rd345, %rd287, %r137;
	or.b64  	%rd346, %rd345, %rd344;
	shl.b64 	%rd347, %rd288, %r50;
	cvt.u32.u64 	%r139, %rd28;
	shr.u64 	%rd348, %rd288, %r139;
	or.b64  	%rd349, %rd348, %rd347;
	shl.b64 	%rd350, %rd289, %r51;
	cvt.u32.u64 	%r141, %rd29;
	shr.u64 	%rd351, %rd289, %r141;
	or.b64  	%rd352, %rd351, %rd350;
	shl.b64 	%rd353, %rd290, %r52;
	cvt.u32.u64 	%r143, %rd30;
	shr.u64 	%rd354, %rd290, %r143;
	or.b64  	%rd355, %rd354, %rd353;
	shl.b64 	%rd356, %rd291, %r53;
	cvt.u32.u64 	%r145, %rd31;
	shr.u64 	%rd357, %rd291, %r145;
	or.b64  	%rd358, %rd357, %rd356;
	shl.b64 	%rd359, %rd292, %r54;
	cvt.u32.u64 	%r147, %rd32;
	shr.u64 	%rd360, %rd292, %r147;
	or.b64  	%rd361, %rd360, %rd359;
	shl.b64 	%rd362, %rd293, %r55;
	cvt.u32.u64 	%r149, %rd33;
	shr.u64 	%rd363, %rd293, %r149;
	or.b64  	%rd364, %rd363, %rd362;
	shl.b64 	%rd365, %rd294, %r56;
	cvt.u32.u64 	%r151, %rd34;
	shr.u64 	%rd366, %rd294, %r151;
	or.b64  	%rd367, %rd366, %rd365;
	ld.const.u32 	%r152, [keccak_rotations+96];
	shl.b64 	%rd368, %rd295, %r152;
	cvt.u32.u64 	%r153, %rd35;
	shr.u64 	%rd369, %rd295, %r153;
	or.b64  	%rd370, %rd369, %rd368;
	not.b64 	%rd371, %rd343;
	and.b64  	%rd372, %rd313, %rd371;
	not.b64 	%rd373, %rd361;
	and.b64  	%rd374, %rd331, %rd373;
	xor.b64  	%rd451, %rd374, %rd316;
	not.b64 	%rd375, %rd304;
	and.b64  	%rd376, %rd349, %rd375;
	xor.b64  	%rd456, %rd376, %rd334;
	not.b64 	%rd377, %rd322;
	and.b64  	%rd378, %rd367, %rd377;
	xor.b64  	%rd461, %rd378, %rd352;
	not.b64 	%rd379, %rd340;
	and.b64  	%rd380, %rd310, %rd379;
	xor.b64  	%rd466, %rd380, %rd370;
	not.b64 	%rd381, %rd313;
	and.b64  	%rd382, %rd358, %rd381;
	xor.b64  	%rd447, %rd382, %rd343;
	not.b64 	%rd383, %rd331;
	and.b64  	%rd384, %rd301, %rd383;
	xor.b64  	%rd452, %rd384, %rd361;
	not.b64 	%rd385, %rd349;
	and.b64  	%rd386, %rd319, %rd385;
	xor.b64  	%rd457, %rd386, %rd304;
	not.b64 	%rd387, %rd367;
	and.b64  	%rd388, %rd337, %rd387;
	xor.b64  	%rd462, %rd388, %rd322;
	not.b64 	%rd389, %rd310;
	and.b64  	%rd390, %rd355, %rd389;
	xor.b64  	%rd467, %rd390, %rd340;
	not.b64 	%rd391, %rd358;
	and.b64  	%rd392, %rd328, %rd391;
	xor.b64  	%rd448, %rd392, %rd313;
	not.b64 	%rd393, %rd301;
	and.b64  	%rd394, %rd346, %rd393;
	xor.b64  	%rd453, %rd394, %rd331;
	not.b64 	%rd395, %rd319;
	and.b64  	%rd396, %rd364, %rd395;
	xor.b64  	%rd458, %rd396, %rd349;
	not.b64 	%rd397, %rd337;
	and.b64  	%rd398, %rd307, %rd397;
	xor.b64  	%rd463, %rd398, %rd367;
	not.b64 	%rd399, %rd355;
	and.b64  	%rd400, %rd325, %rd399;
	xor.b64  	%rd468, %rd400, %rd310;
	not.b64 	%rd401, %rd328;
	and.b64  	%rd402, %rd298, %rd401;
	xor.b64  	%rd449, %rd402, %rd358;
	not.b64 	%rd403, %rd346;
	and.b64  	%rd404, %rd316, %rd403;
	xor.b64  	%rd454, %rd404, %rd301;
	not.b64 	%rd405, %rd364;
	and.b64  	%rd406, %rd334, %rd405;
	xor.b64  	%rd459, %rd406, %rd319;
	not.b64 	%rd407, %rd307;
	and.b64  	%rd408, %rd352, %rd407;
	xor.b64  	%rd464, %rd408, %rd337;
	not.b64 	%rd409, %rd325;
	and.b64  	%rd410, %rd370, %rd409;
	xor.b64  	%rd469, %rd410, %rd355;
	not.b64 	%rd411, %rd298;
	and.b64  	%rd412, %rd343, %rd411;
	xor.b64  	%rd450, %rd412, %rd328;
	not.b64 	%rd413, %rd316;
	and.b64  	%rd414, %rd361, %rd413;
	xor.b64  	%rd455, %rd414, %rd346;
	not.b64 	%rd415, %rd334;
	and.b64  	%rd416, %rd304, %rd415;
	xor.b64  	%rd460, %rd416, %rd364;
	not.b64 	%rd417, %rd352;
	and.b64  	%rd418, %rd322, %rd417;
	xor.b64  	%rd465, %rd418, %rd307;
	not.b64 	%rd419, %rd370;
	and.b64  	%rd420, %rd340, %rd419;
	xor.b64  	%rd470, %rd420, %rd325;
	ld.const.u64 	%rd421, [%rd445];
	xor.b64  	%rd422, %rd372, %rd421;
	xor.b64  	%rd446, %rd422, %rd298;
	add.s32 	%r155, %r155, 1;
	add.s64 	%rd445, %rd445, 8;
	setp.ne.s32 	%p2, %r155, 24;
	@%p2 bra 	$L__BB0_2;
	ld.param.u64 	%rd444, [_Z28cuda_keccak256_address_batchPKhPhj_param_1];
	mul.lo.s32 	%r154, %r1, 20;
	cvt.u64.u32 	%rd423, %r154;
	shr.u64 	%rd424, %rd447, 32;
	shr.u64 	%rd425, %rd447, 40;
	shr.u64 	%rd426, %rd447, 48;
	shr.u64 	%rd427, %rd447, 56;
	shr.u64 	%rd428, %rd448, 8;
	shr.u64 	%rd429, %rd448, 16;
	shr.u64 	%rd430, %rd448, 24;
	shr.u64 	%rd431, %rd448, 32;
	shr.u64 	%rd432, %rd448, 40;
	shr.u64 	%rd433, %rd448, 48;
	shr.u64 	%rd434, %rd448, 56;
	shr.u64 	%rd435, %rd449, 8;
	shr.u64 	%rd436, %rd449, 16;
	shr.u64 	%rd437, %rd449, 24;
	shr.u64 	%rd438, %rd449, 32;
	shr.u64 	%rd439, %rd449, 40;
	shr.u64 	%rd440, %rd449, 48;
	shr.u64 	%rd441, %rd449, 56;
	cvta.to.global.u64 	%rd442, %rd444;
	add.s64 	%rd443, %rd442, %rd423;
	st.global.u8 	[%rd443], %rd424;
	st.global.u8 	[%rd443+1], %rd425;
	st.global.u8 	[%rd443+2], %rd426;
	st.global.u8 	[%rd443+3], %rd427;
	st.global.u8 	[%rd443+4], %rd448;
	st.global.u8 	[%rd443+5], %rd428;
	st.global.u8 	[%rd443+6], %rd429;
	st.global.u8 	[%rd443+7], %rd430;
	st.global.u8 	[%rd443+8], %rd431;
	st.global.u8 	[%rd443+9], %rd432;
	st.global.u8 	[%rd443+10], %rd433;
	st.global.u8 	[%rd443+11], %rd434;
	st.global.u8 	[%rd443+12], %rd449;
	st.global.u8 	[%rd443+13], %rd435;
	st.global.u8 	[%rd443+14], %rd436;
	st.global.u8 	[%rd443+15], %rd437;
	st.global.u8 	[%rd443+16], %rd438;
	st.global.u8 	[%rd443+17], %rd439;
	st.global.u8 	[%rd443+18], %rd440;
	st.global.u8 	[%rd443+19], %rd441;
$L__BB0_4:
	ret;

}


// ===== COMPILED SASS (sm_100) =====

	.target	sm_100

	.elftype	@"ET_EXEC"


//--------------------- .note.nv.tkinfo           --------------------------
	.section	.note.nv.tkinfo,"",@"SHT_NOTE"
	.sectionflags	@"SHF_NOTE_NV_TKINFO"
	.tkinfo
        /*0018*/ 	.word	0x00000002
        /*0030*/ 	.string	""
        /*0030*/ 	.string	"ptxas"
        /*0030*/ 	.string	"Cuda compilation tools, release 13.0, V13.0.88"
        /*0030*/ 	.string	"Build cuda_13.0.r13.0/compiler.36424714_0"
        /*0030*/ 	.string	"-arch sm_100 -m 64 "



//--------------------- .note.nv.cuinfo           --------------------------
	.section	.note.nv.cuinfo,"",@"SHT_NOTE"
	.sectionflags	@"SHF_NOTE_NV_CUINFO"
        /*0018*/ 	.short	0x0002
        /*001a*/ 	.short	0x0064
        /*001c*/ 	.short	0x0082
	.zero		2


//--------------------- .nv.info                  --------------------------
	.section	.nv.info,"",@"SHT_CUDA_INFO"
	.align	4


	//----- nvinfo : EIATTR_REGCOUNT
	.align		4
        /*0000*/ 	.byte	0x04, 0x2f
        /*0002*/ 	.short	(.L_3 - .L_2)
	.align		4
.L_2:
        /*0004*/ 	.word	index@(_Z28cuda_keccak256_address_batchPKhPhj)
        /*0008*/ 	.word	0x00000044


	//----- nvinfo : EIATTR_FRAME_SIZE
	.align		4
.L_3:
        /*000c*/ 	.byte	0x04, 0x11
        /*000e*/ 	.short	(.L_5 - .L_4)
	.align		4
.L_4:
        /*0010*/ 	.word	index@(_Z28cuda_keccak256_address_batchPKhPhj)
        /*0014*/ 	.word	0x00000000


	//----- nvinfo : EIATTR_MIN_STACK_SIZE
	.align		4
.L_5:
        /*0018*/ 	.byte	0x04, 0x12
        /*001a*/ 	.short	(.L_7 - .L_6)
	.align		4
.L_6:
        /*001c*/ 	.word	index@(_Z28cuda_keccak256_address_batchPKhPhj)
        /*0020*/ 	.word	0x00000000
.L_7:


//--------------------- .nv.compat                --------------------------
	.section	.nv.compat,"",@"SHT_CUDA_COMPAT_INFO"
	.align	4
        /*0000*/ 	.byte	0x02, 0x09, 0x00, 0x00, 0x02, 0x02, 0x01, 0x00, 0x02, 0x05, 0x05, 0x00, 0x03, 0x07, 0x01, 0x01
        /*0010*/ 	.byte	0x02, 0x03, 0x00, 0x00, 0x02, 0x06, 0x01, 0x00, 0x04, 0x0b, 0x08, 0x00, 0x09, 0x00, 0x00, 0x00
        /*0020*/ 	.byte	0x00, 0x00, 0x00, 0x00


//--------------------- .nv.info._Z28cuda_keccak256_address_batchPKhPhj --------------------------
	.section	.nv.info._Z28cuda_keccak256_address_batchPKhPhj,"",@"SHT_CUDA_INFO"
	.sectionflags	@""
	.align	4


	//----- nvinfo : EIATTR_CUDA_API_VERSION
	.align		4
        /*0000*/ 	.byte	0x04, 0x37
        /*0002*/ 	.short	(.L_9 - .L_8)
.L_8:
        /*0004*/ 	.word	0x00000082


	//----- nvinfo : EIATTR_KPARAM_INFO
	.align		4
.L_9:
        /*0008*/ 	.byte	0x04, 0x17
        /*000a*/ 	.short	(.L_11 - .L_10)
.L_10:
        /*000c*/ 	.word	0x00000000
        /*0010*/ 	.short	0x0002
        /*0012*/ 	.short	0x0010
        /*0014*/ 	.byte	0x00, 0xf0, 0x11, 0x00


	//----- nvinfo : EIATTR_KPARAM_INFO
	.align		4
.L_11:
        /*0018*/ 	.byte	0x04, 0x17
        /*001a*/ 	.short	(.L_13 - .L_12)
.L_12:
        /*001c*/ 	.word	0x00000000
        /*0020*/ 	.short	0x0001
        /*0022*/ 	.short	0x0008
        /*0024*/ 	.byte	0x00, 0xf5, 0x21, 0x00


	//----- nvinfo : EIATTR_KPARAM_INFO
	.align		4
.L_13:
        /*0028*/ 	.byte	0x04, 0x17
        /*002a*/ 	.short	(.L_15 - .L_14)
.L_14:
        /*002c*/ 	.word	0x00000000
        /*0030*/ 	.short	0x0000
        /*0032*/ 	.short	0x0000
        /*0034*/ 	.byte	0x00, 0xf5, 0x21, 0x00


	//----- nvinfo : EIATTR_SPARSE_MMA_MASK
	.align		4
.L_15:
        /*0038*/ 	.byte	0x03, 0x50
        /*003a*/ 	.short	0x0000


	//----- nvinfo : EIATTR_MAXREG_COUNT
	.align		4
        /*003c*/ 	.byte	0x03, 0x1b
        /*003e*/ 	.short	0x00ff


	//----- nvinfo : EIATTR_MERCURY_ISA_VERSION
	.align		4
        /*0040*/ 	.byte	0x03, 0x5f
        /*0042*/ 	.short	0x0101


	//----- nvinfo : EIATTR_VRC_CTA_INIT_COUNT
	.align		4
        /*0044*/ 	.byte	0x02, 0x4a
	.zero		1
	.zero		1


	//----- nvinfo : EIATTR_EXIT_INSTR_OFFSETS
	.align		4
        /*0048*/ 	.byte	0x04, 0x1c
        /*004a*/ 	.short	(.L_17 - .L_16)


	//   ....[0]....
.L_16:
        /*004c*/ 	.word	0x00000070


	//   ....[1]....
        /*0050*/ 	.word	0x00002320


	//----- nvinfo : EIATTR_CBANK_PARAM_SIZE
	.align		4
.L_17:
        /*0054*/ 	.byte	0x03, 0x19
        /*0056*/ 	.short	0x0014


	//----- nvinfo : EIATTR_PARAM_CBANK
	.align		4
        /*0058*/ 	.byte	0x04, 0x0a
        /*005a*/ 	.short	(.L_19 - .L_18)
	.align		4
.L_18:
        /*005c*/ 	.word	index@(.nv.constant0._Z28cuda_keccak256_address_batchPKhPhj)
        /*0060*/ 	.short	0x0380
        /*0062*/ 	.short	0x0014


	//----- nvinfo : EIATTR_SW_WAR
	.align		4
.L_19:
        /*0064*/ 	.byte	0x04, 0x36
        /*0066*/ 	.short	(.L_21 - .L_20)
.L_20:
        /*0068*/ 	.word	0x00000008
.L_21:


//--------------------- .nv.callgraph             --------------------------
	.section	.nv.callgraph,"",@"SHT_CUDA_CALLGRAPH"
	.align	4
	.sectionentsize	8
	.align		4
        /*0000*/ 	.word	0x00000000
	.align		4
        /*0004*/ 	.word	0xffffffff
	.align		4
        /*0008*/ 	.word	0x00000000
	.align		4
        /*000c*/ 	.word	0xfffffffe
	.align		4
        /*0010*/ 	.word	0x00000000
	.align		4
        /*0014*/ 	.word	0xfffffffd
	.align		4
        /*0018*/ 	.word	0x00000000
	.align		4
        /*001c*/ 	.word	0xfffffffc


//--------------------- .nv.constant3             --------------------------
	.section	.nv.constant3,"a",@progbits
	.align	8
.nv.constant3:
	.type		keccak_round_constants,@object
	.size		keccak_round_constants,(keccak_rotations - keccak_round_constants)
keccak_round_constants:
        /*0000*/ 	.byte	0x01, 0x00, 0x00, 0x00, 0x00, 0x00, 0x00, 0x00, 0x82, 0x80, 0x00, 0x00, 0x00, 0x00, 0x00, 0x00
        /* <DEDUP_REMOVED lines=11> */
	.type		keccak_rotations,@object
	.size		keccak_rotations,(.L_1 - keccak_rotations)
keccak_rotations:
        /*00c0*/ 	.byte	0x01, 0x00, 0x00, 0x00, 0x03, 0x00, 0x00, 0x00, 0x06, 0x00, 0x00, 0x00, 0x0a, 0x00, 0x00, 0x00
        /*00d0*/ 	.byte	0x0f, 0x00, 0x00, 0x00, 0x15, 0x00, 0x00, 0x00, 0x1c, 0x00, 0x00, 0x00, 0x24, 0x00, 0x00, 0x00
        /*00e0*/ 	.byte	0x2d, 0x00, 0x00, 0x00, 0x37, 0x00, 0x00, 0x00, 0x02, 0x00, 0x00, 0x00, 0x0e, 0x00, 0x00, 0x00
        /*00f0*/ 	.byte	0x1b, 0x00, 0x00, 0x00, 0x29, 0x00, 0x00, 0x00, 0x38, 0x00, 0x00, 0x00, 0x08, 0x00, 0x00, 0x00
        /*0100*/ 	.byte	0x19, 0x00, 0x00, 0x00, 0x2b, 0x00, 0x00, 0x00, 0x3e, 0x00, 0x00, 0x00, 0x12, 0x00, 0x00, 0x00
        /*0110*/ 	.byte	0x27, 0x00, 0x00, 0x00, 0x3d, 0x00, 0x00, 0x00, 0x14, 0x00, 0x00, 0x00, 0x2c, 0x00, 0x00, 0x00
.L_1:


//--------------------- .text._Z28cuda_keccak256_address_batchPKhPhj --------------------------
	.section	.text._Z28cuda_keccak256_address_batchPKhPhj,"ax",@progbits
	.align	128
        .global         _Z28cuda_keccak256_address_batchPKhPhj
        .type           _Z28cuda_keccak256_address_batchPKhPhj,@function
        .size           _Z28cuda_keccak256_address_batchPKhPhj,(.L_x_2 - _Z28cuda_keccak256_address_batchPKhPhj)
        .other          _Z28cuda_keccak256_address_batchPKhPhj,@"STO_CUDA_ENTRY STV_DEFAULT"
_Z28cuda_keccak256_address_batchPKhPhj:
.text._Z28cuda_keccak256_address_batchPKhPhj:
[----:B------:R-:W-:Y:S01]  /*0000*/  LDC R1, c[0x0][0x37c] ;  /* 0x0000df00ff017b82 */ /* 0x000fe20000000800 */
[----:B------:R-:W0:Y:S07]  /*0010*/  S2R R0, SR_TID.X ;  /* 0x0000000000007919 */ /* 0x000e2e0000002100 */
[----:B------:R-:W0:Y:S01]  /*0020*/  S2UR UR4, SR_CTAID.X ;  /* 0x00000000000479c3 */ /* 0x000e220000002500 */
[----:B------:R-:W1:Y:S07]  /*0030*/  LDCU UR5, c[0x0][0x390] ;  /* 0x00007200ff0577ac */ /* 0x000e6e0008000800 */
[----:B------:R-:W0:Y:S02]  /*0040*/  LDC R13, c[0x0][0x360] ;  /* 0x0000d800ff0d7b82 */ /* 0x000e240000000800 */
[----:B0-----:R-:W-:-:S05]  /*0050*/  IMAD R13, R13, UR4, R0 ;  /* 0x000000040d0d7c24 */ /* 0x001fca000f8e0200 */
[----:B-1----:R-:W-:-:S13]  /*0060*/  ISETP.GE.U32.AND P0, PT, R13, UR5, PT ;  /* 0x000000050d007c0c */ /* 0x002fda000bf06070 */
[----:B------:R-:W-:Y:S05]  /*0070*/  @P0 EXIT ;  /* 0x000000000000094d */ /* 0x000fea0003800000 */
[----:B------:R-:W0:Y:S01]  /*0080*/  LDCU.64 UR4, c[0x0][0x380] ;  /* 0x00007000ff0477ac */ /* 0x000e220008000a00 */
[----:B------:R-:W1:Y:S01]  /*0090*/  LDCU.64 UR30, c[0x0][0x358] ;  /* 0x00006b00ff1e77ac */ /* 0x000e620008000a00 */
[----:B------:R-:W2:Y:S01]  /*00a0*/  LDCU UR56, c[0x3][0xc4] ;  /* 0x00c01880ff3877ac */ /* 0x000ea20008000800 */
[----:B------:R-:W3:Y:S01]  /*00b0*/  LDCU UR57, c[0x3][0x120] ;  /* 0x00c02400ff3977ac */ /* 0x000ee20008000800 */
[----:B------:R-:W4:Y:S01]  /*00c0*/  LDCU.128 UR24, c[0x3][0xd0] ;  /* 0x00c01a00ff1877ac */ /* 0x000f220008000c00 */
[----:B0-----:R-:W-:Y:S01]  /*00d0*/  LEA R44, P0, R13, UR4, 0x6 ;  /* 0x000000040d2c7c11 */ /* 0x001fe2000f8030ff */
[----:B------:R-:W0:Y:S04]  /*00e0*/  LDCU.128 UR20, c[0x3][0xe0] ;  /* 0x00c01c00ff1477ac */ /* 0x000e280008000c00 */
[----:B------:R-:W-:Y:S01]  /*00f0*/  IMAD.X R45, RZ, RZ, UR5, P0 ;  /* 0x00000005ff2d7e24 */ /* 0x000fe200080e06ff */
[----:B------:R-:W5:Y:S04]  /*0100*/  LDCU.128 UR16, c[0x3][0xf0] ;  /* 0x00c01e00ff1077ac */ /* 0x000f680008000c00 */
[----:B-1----:R-:W2:Y:S01]  /*0110*/  LDG.E.U8 R58, desc[UR30][R44.64+0x1] ;  /* 0x0000011e2c3a7981 */ /* 0x002ea2000c1e1100 */
[----:B------:R-:W1:Y:S03]  /*0120*/  LDCU.128 UR12, c[0x3][0x110] ;  /* 0x00c02200ff0c77ac */ /* 0x000e660008000c00 */
[----:B------:R-:W3:Y:S01]  /*0130*/  LDG.E.U8 R2, desc[UR30][R44.64+0x2] ;  /* 0x0000021e2c027981 */ /* 0x000ee2000c1e1100 */
[----:B------:R-:W1:Y:S03]  /*0140*/  LDCU.128 UR8, c[0x3][0x100] ;  /* 0x00c02000ff0877ac */ /* 0x000e660008000c00 */
[----:B------:R-:W4:Y:S01]  /*0150*/  LDG.E.U8 R22, desc[UR30][R44.64+0x3] ;  /* 0x0000031e2c167981 */ /* 0x000f22000c1e1100 */
[----:B------:R-:W1:Y:S03]  /*0160*/  LDCU.64 UR28, c[0x3][0xc8] ;  /* 0x00c01900ff1c77ac */ /* 0x000e660008000a00 */
[----:B------:R-:W5:Y:S01]  /*0170*/  LDG.E.U8 R5, desc[UR30][R44.64] ;  /* 0x0000001e2c057981 */ /* 0x000f62000c1e1100 */
[----:B------:R-:W0:Y:S03]  /*0180*/  LDCU UR58, c[0x3][0xc0] ;  /* 0x00c01800ff3a77ac */ /* 0x000e260008000800 */
[----:B------:R-:W5:Y:S04]  /*0190*/  LDG.E.U8 R4, desc[UR30][R44.64+0x9] ;  /* 0x0000091e2c047981 */ /* 0x000f68000c1e1100 */
        /* <DEDUP_REMOVED lines=41> */
[----:B------:R-:W5:Y:S01]  /*0430*/  LDG.E.U8 R27, desc[UR30][R44.64+0x24] ;  /* 0x0000241e2c1b7981 */ /* 0x000f62000c1e1100 */
[----:B--2---:R-:W-:-:S04]  /*0440*/  IMAD.WIDE.U32 R58, R58, 0x100, RZ ;  /* 0x000001003a3a7825 */ /* 0x004fc800078e00ff */
[----:B---3--:R-:W-:-:S04]  /*0450*/  IMAD.WIDE.U32 R2, R2, 0x10000, RZ ;  /* 0x0001000002027825 */ /* 0x008fc800078e00ff */
[----:B----4-:R-:W-:Y:S01]  /*0460*/  IMAD.WIDE.U32 R22, R22, 0x1000000, RZ ;  /* 0x0100000016167825 */ /* 0x010fe200078e00ff */
[----:B-----5:R-:W-:-:S04]  /*0470*/  LOP3.LUT R5, R2, R58, R5, 0xfe, !PT ;  /* 0x0000003a02057212 */ /* 0x020fc800078efe05 */
[----:B------:R-:W-:Y:S02]  /*0480*/  LOP3.LUT R58, R23, R3, R59, 0xfe, !PT ;  /* 0x00000003173a7212 */ /* 0x000fe400078efe3b */
[----:B------:R-:W-:Y:S01]  /*0490*/  LOP3.LUT R22, R22, R5, RZ, 0xfc, !PT ;  /* 0x0000000516167212 */ /* 0x000fe200078efcff */
[----:B------:R-:W-:Y:S01]  /*04a0*/  IMAD.WIDE.U32 R2, R4, 0x100, RZ ;  /* 0x0000010004027825 */ /* 0x000fe200078e00ff */
[----:B------:R-:W2:Y:S03]  /*04b0*/  LDG.E.U8 R59, desc[UR30][R44.64+0x30] ;  /* 0x0000301e2c3b7981 */ /* 0x000ea6000c1e1100 */
[----:B------:R-:W-:Y:S01]  /*04c0*/  IMAD.WIDE.U32 R4, R10, 0x10000, RZ ;  /* 0x000100000a047825 */ /* 0x000fe200078e00ff */
[----:B------:R-:W3:Y:S03]  /*04d0*/  LDG.E.U8 R23, desc[UR30][R44.64+0x25] ;  /* 0x0000251e2c177981 */ /* 0x000ee6000c1e1100 */
[----:B------:R-:W-:-:S04]  /*04e0*/  IMAD.WIDE.U32 R28, R28, 0x1000000, RZ ;  /* 0x010000001c1c7825 */ /* 0x000fc800078e00ff */
[----:B------:R-:W-:Y:S01]  /*04f0*/  IMAD.WIDE.U32 R10, R11, 0x100, RZ ;  /* 0x000001000b0a7825 */ /* 0x000fe200078e00ff */
[----:B------:R-:W-:-:S03]  /*0500*/  LOP3.LUT R57, R29, R5, R3, 0xfe, !PT ;  /* 0x000000051d397212 */ /* 0x000fc600078efe03 */
[----:B------:R-:W-:-:S04]  /*0510*/  IMAD.WIDE.U32 R16, R16, 0x10000, RZ ;  /* 0x0001000010107825 */ /* 0x000fc800078e00ff */
[----:B------:R-:W-:Y:S01]  /*0520*/  IMAD.WIDE.U32 R42, R42, 0x1000000, RZ ;  /* 0x010000002a2a7825 */ /* 0x000fe200078e00ff */
[----:B------:R-:W-:-:S03]  /*0530*/  LOP3.LUT R61, R4, R2, R61, 0xfe, !PT ;  /* 0x00000002043d7212 */ /* 0x000fc600078efe3d */
[----:B------:R-:W-:Y:S02]  /*0540*/  IMAD.WIDE.U32 R2, R18, 0x100, RZ ;  /* 0x0000010012027825 */ /* 0x000fe400078e00ff */
[----:B------:R-:W4:Y:S02]  /*0550*/  LDG.E.U8 R18, desc[UR30][R44.64+0x15] ;  /* 0x0000151e2c127981 */ /* 0x000f24000c1e1100 */
[----:B------:R-:W-:Y:S02]  /*0560*/  IMAD.WIDE.U32 R4, R19, 0x10000, RZ ;  /* 0x0001000013047825 */ /* 0x000fe400078e00ff */
[----:B------:R-:W5:Y:S02]  /*0570*/  LDG.E.U8 R19, desc[UR30][R44.64+0x14] ;  /* 0x0000141e2c137981 */ /* 0x000f64000c1e1100 */
[----:B------:R-:W-:Y:S01]  /*0580*/  IMAD.WIDE.U32 R54, R54, 0x1000000, RZ ;  /* 0x0100000036367825 */ /* 0x000fe200078e00ff */
[----:B------:R-:W-:Y:S02]  /*0590*/  LOP3.LUT R29, R16, R10, R15, 0xfe, !PT ;  /* 0x0000000a101d7212 */ /* 0x000fe400078efe0f */
[----:B------:R-:W-:Y:S01]  /*05a0*/  LOP3.LUT R10, R43, R17, R11, 0xfe, !PT ;  /* 0x000000112b0a7212 */ /* 0x000fe200078efe0b */
[----:B------:R-:W5:Y:S01]  /*05b0*/  LDG.E.U8 R15, desc[UR30][R44.64+0x37] ;  /* 0x0000371e2c0f7981 */ /* 0x000f62000c1e1100 */
[----:B------:R-:W-:-:S02]  /*05c0*/  LOP3.LUT R33, R4, R2, R33, 0xfe, !PT ;  /* 0x0000000204217212 */ /* 0x000fc400078efe21 */
[----:B------:R-:W-:Y:S01]  /*05d0*/  LOP3.LUT R11, R55, R5, R3, 0xfe, !PT ;  /* 0x00000005370b7212 */ /* 0x000fe200078efe03 */
[----:B------:R-:W5:Y:S01]  /*05e0*/  LDG.E.U8 R43, desc[UR30][R44.64+0x39] ;  /* 0x0000391e2c2b7981 */ /* 0x000f62000c1e1100 */
[----:B------:R-:W-:-:S03]  /*05f0*/  IMAD.WIDE.U32 R4, R14, 0x100, RZ ;  /* 0x000001000e047825 */ /* 0x000fc600078e00ff */
[----:B------:R-:W5:Y:S01]  /*0600*/  LDG.E.U8 R14, desc[UR30][R44.64+0x36] ;  /* 0x0000361e2c0e7981 */ /* 0x000f62000c1e1100 */
[----:B------:R-:W-:-:S03]  /*0610*/  IMAD.WIDE.U32 R2, R8, 0x10000, RZ ;  /* 0x0001000008027825 */ /* 0x000fc600078e00ff */
[----:B------:R-:W5:Y:S01]  /*0620*/  LDG.E.U8 R8, desc[UR30][R44.64+0x2e] ;  /* 0x00002e1e2c087981 */ /* 0x000f62000c1e1100 */
[----:B------:R-:W-:-:S03]  /*0630*/  IMAD.WIDE.U32 R36, R36, 0x1000000, RZ ;  /* 0x0100000024247825 */ /* 0x000fc600078e00ff */
[----:B------:R-:W5:Y:S01]  /*0640*/  LDG.E.U8 R16, desc[UR30][R44.64+0x3e] ;  /* 0x00003e1e2c107981 */ /* 0x000f62000c1e1100 */
[----:B------:R-:W-:Y:S02]  /*0650*/  LOP3.LUT R55, R2, R4, R7, 0xfe, !PT ;  /* 0x0000000402377212 */ /* 0x000fe400078efe07 */
        /* <DEDUP_REMOVED lines=10> */
[----:B------:R-:W5:Y:S04]  /*0700*/  LDG.E.U8 R9, desc[UR30][R44.64+0x2f] ;  /* 0x00002f1e2c097981 */ /* 0x000f68000c1e1100 */
[----:B------:R-:W5:Y:S04]  /*0710*/  LDG.E.U8 R5, desc[UR30][R44.64+0x2c] ;  /* 0x00002c1e2c057981 */ /* 0x000f68000c1e1100 */
[----:B------:R-:W5:Y:S04]  /*0720*/  LDG.E.U8 R6, desc[UR30][R44.64+0x34] ;  /* 0x0000341e2c067981 */ /* 0x000f68000c1e1100 */
[----:B------:R1:W5:Y:S01]  /*0730*/  LDG.E.U8 R7, desc[UR30][R44.64+0x3c] ;  /* 0x00003c1e2c077981 */ /* 0x000362000c1e1100 */
[----:B------:R-:W-:Y:S01]  /*0740*/  LOP3.LUT R61, R28, R61, RZ, 0xfc, !PT ;  /* 0x0000003d1c3d7212 */ /* 0x000fe200078efcff */
[----:B------:R-:W-:Y:S01]  /*0750*/  IMAD.WIDE.U32 R30, R30, 0x10000, RZ ;  /* 0x000100001e1e7825 */ /* 0x000fe200078e00ff */
[----:B------:R-:W-:-:S03]  /*0760*/  LOP3.LUT R42, R42, R29, RZ, 0xfc, !PT ;  /* 0x0000001d2a2a7212 */ /* 0x000fc600078efcff */
[----:B------:R-:W-:Y:S01]  /*0770*/  IMAD.WIDE.U32 R28, R12, 0x100, RZ ;  /* 0x000001000c1c7825 */ /* 0x000fe200078e00ff */
[----:B------:R-:W-:-:S03]  /*0780*/  LOP3.LUT R54, R54, R33, RZ, 0xfc, !PT ;  /* 0x0000002136367212 */ /* 0x000fc600078efcff */
[----:B------:R-:W-:-:S04]  /*0790*/  IMAD.WIDE.U32 R32, R32, 0x1000000, RZ ;  /* 0x0100000020207825 */ /* 0x000fc800078e00ff */
[----:B------:R-:W-:Y:S02]  /*07a0*/  IMAD.SHL.U32 R39, R39, 0x100, RZ ;  /* 0x0000010027277824 */ /* 0x000fe400078e00ff */
[----:B------:R-:W-:Y:S02]  /*07b0*/  IMAD.U32 R48, R48, 0x10000, RZ ;  /* 0x0001000030307824 */ /* 0x000fe400078e00ff */
[----:B------:R-:W-:Y:S01]  /*07c0*/  IMAD.SHL.U32 R51, R51, 0x1000000, RZ ;  /* 0x0100000033337824 */ /* 0x000fe200078e00ff */
[----:B------:R-:W-:Y:S01]  /*07d0*/  LOP3.LUT R39, R39, R60, R57, 0xfe, !PT ;  /* 0x0000003c27277212 */ /* 0x000fe200078efe39 */
[----:B------:R-:W-:-:S03]  /*07e0*/  IMAD.SHL.U32 R21, R21, 0x100, RZ ;  /* 0x0000010015157824 */ /* 0x000fc600078e00ff */
[----:B------:R-:W-:Y:S01]  /*07f0*/  LOP3.LUT R39, R51, R48, R39, 0xfe, !PT ;  /* 0x0000003033277212 */ /* 0x000fe200078efe27 */
[----:B------:R-:W-:Y:S01]  /*0800*/  IMAD.SHL.U32 R62, R62, 0x100, RZ ;  /* 0x000001003e3e7824 */ /* 0x000fe200078e00ff */
[----:B------:R-:W-:Y:S01]  /*0810*/  LOP3.LUT R12, R36, R55, RZ, 0xfc, !PT ;  /* 0x00000037240c7212 */ /* 0x000fe200078efcff */
[----:B------:R-:W-:Y:S02]  /*0820*/  IMAD.U32 R20, R20, 0x10000, RZ ;  /* 0x0001000014147824 */ /* 0x000fe400078e00ff */
[----:B------:R-:W-:Y:S02]  /*0830*/  IMAD.SHL.U32 R51, R24, 0x1000000, RZ ;  /* 0x0100000018337824 */ /* 0x000fe400078e00ff */
[----:B------:R-:W-:Y:S02]  /*0840*/  IMAD.U32 R25, R25, 0x10000, RZ ;  /* 0x0001000019197824 */ /* 0x000fe400078e00ff */
[----:B------:R-:W-:Y:S02]  /*0850*/  IMAD.SHL.U32 R38, R38, 0x1000000, RZ ;  /* 0x0100000026267824 */ /* 0x000fe400078e00ff */
[----:B------:R-:W-:-:S02]  /*0860*/  IMAD.U32 R56, R56, 0x10000, RZ ;  /* 0x0001000038387824 */ /* 0x000fc400078e00ff */
[----:B------:R-:W-:Y:S01]  /*0870*/  IMAD.SHL.U32 R53, R53, 0x1000000, RZ ;  /* 0x0100000035357824 */ /* 0x000fe200078e00ff */
[----:B------:R-:W-:Y:S01]  /*0880*/  LOP3.LUT R11, R21, R26, R11, 0xfe, !PT ;  /* 0x0000001a150b7212 */ /* 0x000fe200078efe0b */
[----:B------:R-:W-:Y:S02]  /*0890*/  IMAD.U32 R40, R40, 0x10000, RZ ;  /* 0x0001000028287824 */ /* 0x000fe400078e00ff */
[----:B------:R-:W-:Y:S01]  /*08a0*/  IMAD.SHL.U32 R41, R41, 0x1000000, RZ ;  /* 0x0100000029297824 */ /* 0x000fe200078e00ff */
[----:B------:R-:W-:Y:S02]  /*08b0*/  LOP3.LUT R11, R38, R25, R11, 0xfe, !PT ;  /* 0x00000019260b7212 */ /* 0x000fe400078efe0b */
[----:B------:R-:W-:Y:S01]  /*08c0*/  LOP3.LUT R49, R62, R49, R58, 0xfe, !PT ;  /* 0x000000313e317212 */ /* 0x000fe200078efe3a */
[----:B------:R-:W-:Y:S02]  /*08d0*/  IMAD.MOV.U32 R58, RZ, RZ, -0x80000000 ;  /* 0x80000000ff3a7424 */ /* 0x000fe400078e00ff */
[----:B-1----:R-:W-:-:S02]  /*08e0*/  IMAD.MOV.U32 R44, RZ, RZ, RZ ;  /* 0x000000ffff2c7224 */ /* 0x002fc400078e00ff */
[----:B------:R-:W-:Y:S02]  /*08f0*/  IMAD.MOV.U32 R60, RZ, RZ, RZ ;  /* 0x000000ffff3c7224 */ /* 0x000fe400078e00ff */
[----:B------:R-:W-:Y:S01]  /*0900*/  IMAD.MOV.U32 R55, RZ, RZ, RZ ;  /* 0x000000ffff377224 */ /* 0x000fe200078e00ff */
[----:B------:R-:W-:Y:S02]  /*0910*/  UIADD3 UR32, UPT, UPT, -UR25, 0x40, URZ ;  /* 0x0000004019207890 */ /* 0x000fe4000fffe1ff */
[----:B0-----:R-:W-:Y:S02]  /*0920*/  UIADD3 UR33, UPT, UPT, -UR22, 0x40, URZ ;  /* 0x0000004016217890 */ /* 0x001fe4000fffe1ff */
[----:B------:R-:W-:Y:S02]  /*0930*/  UIADD3 UR34, UPT, UPT, -UR19, 0x40, URZ ;  /* 0x0000004013227890 */ /* 0x000fe4000fffe1ff */
[----:B------:R-:W-:Y:S02]  /*0940*/  UIADD3 UR35, UPT, UPT, -UR12, 0x40, URZ ;  /* 0x000000400c237890 */ /* 0x000fe4000fffe1ff */
[----:B------:R-:W-:-:S02]  /*0950*/  UIADD3 UR36, UPT, UPT, -UR56, 0x40, URZ ;  /* 0x0000004038247890 */ /* 0x000fc4000fffe1ff */
[----:B------:R-:W-:Y:S02]  /*0960*/  UIADD3 UR37, UPT, UPT, -UR26, 0x40, URZ ;  /* 0x000000401a257890 */ /* 0x000fe4000fffe1ff */
[----:B------:R-:W-:Y:S02]  /*0970*/  UIADD3 UR38, UPT, UPT, -UR23, 0x40, URZ ;  /* 0x0000004017267890 */ /* 0x000fe4000fffe1ff */
[----:B------:R-:W-:Y:S02]  /*0980*/  UIADD3 UR39, UPT, UPT, -UR8, 0x40, URZ ;  /* 0x0000004008277890 */ /* 0x000fe4000fffe1ff */
        /* <DEDUP_REMOVED lines=15> */
[----:B------:R-:W-:Y:S01]  /*0a80*/  UIADD3 UR55, UPT, UPT, -UR57, 0x40, URZ ;  /* 0x0000004039377890 */ /* 0x000fe2000fffe1ff */
[----:B------:R-:W-:Y:S01]  /*0a90*/  UMOV UR4, URZ ;  /* 0x000000ff00047c82 */ /* 0x000fe20008000000 */
[----:B------:R-:W-:Y:S01]  /*0aa0*/  UMOV UR5, URZ ;  /* 0x000000ff00057c82 */ /* 0x000fe20008000000 */
[----:B--2---:R-:W-:Y:S02]  /*0ab0*/  LOP3.LUT R35, R30, R28, R59, 0xfe, !PT ;  /* 0x0000001c1e237212 */ /* 0x004fe400078efe3b */
[----:B------:R-:W-:Y:S02]  /*0ac0*/  LOP3.LUT R59, R34, R37, RZ, 0xfc, !PT ;  /* 0x00000025223b7212 */ /* 0x000fe400078efcff */
[----:B------:R-:W-:Y:S01]  /*0ad0*/  LOP3.LUT R37, R33, R31, R29, 0xfe, !PT ;  /* 0x0000001f21257212 */ /* 0x000fe200078efe1d */
[----:B------:R-:W-:Y:S01]  /*0ae0*/  IMAD.WIDE.U32 R30, R50, 0x10000, RZ ;  /* 0x00010000321e7825 */ /* 0x000fe200078e00ff */
[----:B------:R-:W-:-:S03]  /*0af0*/  LOP3.LUT R35, R32, R35, RZ, 0xfc, !PT ;  /* 0x0000002320237212 */ /* 0x000fc600078efcff */
[----:B------:R-:W-:-:S04]  /*0b00*/  IMAD.WIDE.U32 R32, R47, 0x1000000, RZ ;  /* 0x010000002f207825 */ /* 0x000fc800078e00ff */
[----:B---3--:R-:W-:-:S05]  /*0b10*/  IMAD.SHL.U32 R23, R23, 0x100, RZ ;  /* 0x0000010017177824 */ /* 0x008fca00078e00ff */
[----:B------:R-:W-:Y:S01]  /*0b20*/  LOP3.LUT R23, R23, R27, R46, 0xfe, !PT ;  /* 0x0000001b17177212 */ /* 0x000fe200078efe2e */
[----:B----4-:R-:W-:-:S05]  /*0b30*/  IMAD.SHL.U32 R18, R18, 0x100, RZ ;  /* 0x0000010012127824 */ /* 0x010fca00078e00ff */
[----:B-----5:R-:W-:Y:S01]  /*0b40*/  LOP3.LUT R10, R18, R19, R10, 0xfe, !PT ;  /* 0x00000013120a7212 */ /* 0x020fe200078efe0a */
[----:B------:R-:W-:-:S03]  /*0b50*/  IMAD.WIDE.U32 R28, R43, 0x100, RZ ;  /* 0x000001002b1c7825 */ /* 0x000fc600078e00ff */
[----:B------:R-:W-:Y:S02]  /*0b60*/  LOP3.LUT R45, R30, R28, R52, 0xfe, !PT ;  /* 0x0000001c1e2d7212 */ /* 0x000fe400078efe34 */
[----:B------:R-:W-:Y:S01]  /*0b70*/  LOP3.LUT R28, R33, R31, R29, 0xfe, !PT ;  /* 0x0000001f211c7212 */ /* 0x000fe200078efe1d */
[----:B------:R-:W-:Y:S02]  /*0b80*/  IMAD.U32 R8, R8, 0x10000, RZ ;  /* 0x0001000008087824 */ /* 0x000fe400078e00ff */
[----:B------:R-:W-:Y:S02]  /*0b90*/  IMAD.U32 R14, R14, 0x10000, RZ ;  /* 0x000100000e0e7824 */ /* 0x000fe400078e00ff */
[----:B------:R-:W-:Y:S02]  /*0ba0*/  IMAD.SHL.U32 R15, R15, 0x1000000, RZ ;  /* 0x010000000f0f7824 */ /* 0x000fe400078e00ff */
[----:B------:R-:W-:Y:S02]  /*0bb0*/  IMAD.SHL.U32 R2, R2, 0x100, RZ ;  /* 0x0000010002027824 */ /* 0x000fe400078e00ff */
[----:B------:R-:W-:-:S02]  /*0bc0*/  IMAD.SHL.U32 R3, R3, 0x100, RZ ;  /* 0x0000010003037824 */ /* 0x000fc400078e00ff */
[----:B------:R-:W-:Y:S02]  /*0bd0*/  IMAD.SHL.U32 R0, R0, 0x100, RZ ;  /* 0x0000010000007824 */ /* 0x000fe400078e00ff */
[----:B------:R-:W-:Y:S02]  /*0be0*/  IMAD.U32 R16, R16, 0x10000, RZ ;  /* 0x0001000010107824 */ /* 0x000fe400078e00ff */
[----:B------:R-:W-:Y:S02]  /*0bf0*/  IMAD.SHL.U32 R17, R17, 0x1000000, RZ ;  /* 0x0100000011117824 */ /* 0x000fe400078e00ff */
[----:B------:R-:W-:Y:S01]  /*0c00*/  IMAD.SHL.U32 R9, R9, 0x1000000, RZ ;  /* 0x0100000009097824 */ /* 0x000fe200078e00ff */
[----:B------:R-:W-:Y:S02]  /*0c10*/  LOP3.LUT R51, R51, R20, R10, 0xfe, !PT ;  /* 0x0000001433337212 */ /* 0x000fe400078efe0a */
[----:B------:R-:W-:Y:S02]  /*0c20*/  LOP3.LUT R0, R0, R5, R4, 0xfe, !PT ;  /* 0x0000000500007212 */ /* 0x000fe400078efe04 */
[----:B------:R-:W-:-:S02]  /*0c30*/  LOP3.LUT R2, R2, R6, R37, 0xfe, !PT ;  /* 0x0000000602027212 */ /* 0x000fc400078efe25 */
[----:B------:R-:W-:Y:S02]  /*0c40*/  LOP3.LUT R3, R3, R7, R28, 0xfe, !PT ;  /* 0x0000000703037212 */ /* 0x000fe400078efe1c */
[----:B------:R-:W-:Y:S02]  /*0c50*/  CS2R R36, SRZ ;  /* 0x0000000000247805 */ /* 0x000fe4000001ff00 */
[----:B------:R-:W-:Y:S01]  /*0c60*/  LOP3.LUT R31, R53, R56, R49, 0xfe, !PT ;  /* 0x00000038351f7212 */ /* 0x000fe200078efe31 */
[----:B------:R-:W-:Y:S01]  /*0c70*/  IMAD.MOV.U32 R47, RZ, RZ, 0x1 ;  /* 0x00000001ff2f7424 */ /* 0x000fe200078e00ff */
[----:B------:R-:W-:Y:S02]  /*0c80*/  LOP3.LUT R10, R41, R40, R23, 0xfe, !PT ;  /* 0x00000028290a7212 */ /* 0x000fe400078efe17 */
[----:B------:R-:W-:Y:S02]  /*0c90*/  CS2R R6, SRZ ;  /* 0x0000000000067805 */ /* 0x000fe4000001ff00 */
[----:B------:R-:W-:-:S02]  /*0ca0*/  LOP3.LUT R29, R9, R8, R0, 0xfe, !PT ;  /* 0x00000008091d7212 */ /* 0x000fc400078efe00 */
[----:B------:R-:W-:Y:S02]  /*0cb0*/  CS2R R8, SRZ ;  /* 0x0000000000087805 */ /* 0x000fe4000001ff00 */
[----:B------:R-:W-:Y:S01]  /*0cc0*/  LOP3.LUT R38, R15, R14, R2, 0xfe, !PT ;  /* 0x0000000e0f267212 */ /* 0x000fe200078efe02 */
[----:B------:R-:W-:Y:S01]  /*0cd0*/  IMAD.MOV.U32 R30, RZ, RZ, RZ ;  /* 0x000000ffff1e7224 */ /* 0x000fe200078e00ff */
[----:B------:R-:W-:Y:S01]  /*0ce0*/  LOP3.LUT R50, R17, R16, R3, 0xfe, !PT ;  /* 0x0000001011327212 */ /* 0x000fe200078efe03 */
[----:B------:R-:W-:Y:S01]  /*0cf0*/  IMAD.MOV.U32 R28, RZ, RZ, RZ ;  /* 0x000000ffff1c7224 */ /* 0x000fe200078e00ff */
[----:B------:R-:W-:Y:S01]  /*0d00*/  LOP3.LUT R45, R32, R45, RZ, 0xfc, !PT ;  /* 0x0000002d202d7212 */ /* 0x000fe200078efcff */
[----:B------:R-:W-:Y:S01]  /*0d10*/  IMAD.MOV.U32 R34, RZ, RZ, RZ ;  /* 0x000000ffff227224 */ /* 0x000fe200078e00ff */
[----:B------:R-:W-:Y:S01]  /*0d20*/  CS2R R40, SRZ ;  /* 0x0000000000287805 */ /* 0x000fe2000001ff00 */
[----:B------:R-:W-:Y:S01]  /*0d30*/  IMAD.MOV.U32 R46, RZ, RZ, RZ ;  /* 0x000000ffff2e7224 */ /* 0x000fe200078e00ff */
[----:B------:R-:W-:Y:S01]  /*0d40*/  CS2R R4, SRZ ;  /* 0x0000000000047805 */ /* 0x000fe2000001ff00 */
[----:B------:R-:W-:Y:S01]  /*0d50*/  IMAD.MOV.U32 R56, RZ, RZ, RZ ;  /* 0x000000ffff387224 */ /* 0x000fe200078e00ff */
[----:B------:R-:W-:-:S02]  /*0d60*/  CS2R R26, SRZ ;  /* 0x00000000001a7805 */ /* 0x000fc4000001ff00 */
[----:B------:R-:W-:Y:S02]  /*0d70*/  CS2R R48, SRZ ;  /* 0x0000000000307805 */ /* 0x000fe4000001ff00 */
[----:B------:R-:W-:Y:S01]  /*0d80*/  CS2R R2, SRZ ;  /* 0x0000000000027805 */ /* 0x000fe2000001ff00 */
[----:B------:R-:W-:Y:S01]  /*0d90*/  IMAD.MOV.U32 R0, RZ, RZ, RZ ;  /* 0x000000ffff007224 */ /* 0x000fe200078e00ff */
[----:B------:R-:W-:Y:S01]  /*0da0*/  CS2R R14, SRZ ;  /* 0x00000000000e7805 */ /* 0x000fe2000001ff00 */
[----:B------:R-:W-:Y:S01]  /*0db0*/  IMAD.MOV.U32 R33, RZ, RZ, RZ ;  /* 0x000000ffff217224 */ /* 0x000fe200078e00ff */
[----:B------:R-:W-:Y:S01]  /*0dc0*/  CS2R R16, SRZ ;  /* 0x0000000000107805 */ /* 0x000fe2000001ff00 */
[----:B------:R-:W-:Y:S02]  /*0dd0*/  IMAD.MOV.U32 R43, RZ, RZ, RZ ;  /* 0x000000ffff2b7224 */ /* 0x000fe400078e00ff */
[----:B------:R-:W-:-:S07]  /*0de0*/  IMAD.MOV.U32 R52, RZ, RZ, RZ ;  /* 0x000000ffff347224 */ /* 0x000fce00078e00ff */
.L_x_0:
[----:B------:R-:W-:Y:S01]  /*0df0*/  LOP3.LUT R25, R46, R45, R42, 0x96, !PT ;  /* 0x0000002d2e197212 */ /* 0x000fe200078e962a */
[----:B------:R-:W-:Y:S01]  /*0e00*/  UIADD3 UR6, UPT, UPT, -UR58, URZ, URZ ;  /* 0x000000ff3a067290 */ /* 0x000fe2000fffe1ff */
[----:B------:R-:W-:Y:S01]  /*0e10*/  LOP3.LUT R18, R56, R50, R51, 0x96, !PT ;  /* 0x0000003238127212 */ /* 0x000fe200078e9633 */
[----:B------:R-:W-:Y:S01]  /*0e20*/  ULOP3.LUT UR7, UR58, 0x3f, URZ, 0xc0, !UPT ;  /* 0x0000003f3a077892 */ /* 0x000fe2000f8ec0ff */
[----:B------:R-:W-:Y:S01]  /*0e30*/  LOP3.LUT R63, R5, R8, R12, 0x96, !PT ;  /* 0x00000008053f7212 */ /* 0x000fe200078e960c */
[----:B------:R-:W-:Y:S01]  /*0e40*/  ULOP3.LUT UR6, UR6, 0x3f, URZ, 0xc0, !UPT ;  /* 0x0000003f06067892 */ /* 0x000fe2000f8ec0ff */
[----:B------:R-:W-:Y:S01]  /*0e50*/  LOP3.LUT R32, R4, R9, R10, 0x96, !PT ;  /* 0x0000000904207212 */ /* 0x000fe200078e960a */
[----:B------:R-:W-:Y:S01]  /*0e60*/  UIADD3 UR4, UPT, UPT, UR4, 0x1, URZ ;  /* 0x0000000104047890 */ /* 0x000fe2000fffe0ff */
[----:B------:R-:W-:Y:S02]  /*0e70*/  LOP3.LUT R21, R30, R59, R22, 0x96, !PT ;  /* 0x0000003b1e157212 */ /* 0x000fe400078e9616 */
[----:B------:R-:W-:Y:S01]  /*0e80*/  LOP3.LUT R20, R28, R29, R31, 0x96, !PT ;  /* 0x0000001d1c147212 */ /* 0x000fe200078e961f */
[----:B------:R-:W-:Y:S01]  /*0e90*/  UISETP.NE.AND UP0, UPT, UR4, 0x18, UPT ;  /* 0x000000180400788c */ /* 0x000fe2000bf05270 */
[----:B------:R-:W-:-:S02]  /*0ea0*/  LOP3.LUT R25, R49, R25, R48, 0x96, !PT ;  /* 0x0000001931197212 */ /* 0x000fc400078e9630 */
[----:B------:R-:W-:Y:S02]  /*0eb0*/  LOP3.LUT R18, R52, R18, R55, 0x96, !PT ;  /* 0x0000001234127212 */ /* 0x000fe400078e9637 */
[----:B------:R-:W-:Y:S02]  /*0ec0*/  LOP3.LUT R63, R15, R63, R2, 0x96, !PT ;  /* 0x0000003f0f3f7212 */ /* 0x000fe400078e9602 */
[----:B------:R-:W-:Y:S02]  /*0ed0*/  LOP3.LUT R32, R17, R32, R0, 0x96, !PT ;  /* 0x0000002011207212 */ /* 0x000fe400078e9600 */
[----:B------:R-:W-:Y:S02]  /*0ee0*/  LOP3.LUT R53, R34, R35, R61, 0x96, !PT ;  /* 0x0000002322357212 */ /* 0x000fe400078e963d */
[----:B------:R-:W-:Y:S02]  /*0ef0*/  LOP3.LUT R24, R41, R38, R39, 0x96, !PT ;  /* 0x0000002629187212 */ /* 0x000fe400078e9627 */
[----:B------:R-:W-:-:S02]  /*0f00*/  LOP3.LUT R21, R27, R21, R26, 0x96, !PT ;  /* 0x000000151b157212 */ /* 0x000fc400078e961a */
[----:B------:R-:W-:Y:S02]  /*0f10*/  SHF.L.W.U32.HI R64, R18, 0x1, R25 ;  /* 0x0000000112407819 */ /* 0x000fe40000010e19 */
[----:B------:R-:W-:Y:S02]  /*0f20*/  LOP3.LUT R20, R33, R20, R60, 0x96, !PT ;  /* 0x0000001421147212 */ /* 0x000fe400078e963c */
[----:B------:R-:W-:Y:S02]  /*0f30*/  SHF.L.W.U32.HI R19, R32, 0x1, R63 ;  /* 0x0000000120137819 */ /* 0x000fe40000010e3f */
[----:B------:R-:W-:Y:S02]  /*0f40*/  SHF.L.W.U32.HI R62, R25, 0x1, R18 ;  /* 0x00000001193e7819 */ /* 0x000fe40000010e12 */
[----:B------:R-:W-:Y:S02]  /*0f50*/  LOP3.LUT R53, R36, R53, R37, 0x96, !PT ;  /* 0x0000003524357212 */ /* 0x000fe400078e9625 */
[----:B------:R-:W-:-:S02]  /*0f60*/  LOP3.LUT R24, R43, R24, R58, 0x96, !PT ;  /* 0x000000182b187212 */ /* 0x000fc400078e963a */
[----:B------:R-:W-:Y:S02]  /*0f70*/  LOP3.LUT R64, R64, R21, RZ, 0x3c, !PT ;  /* 0x0000001540407212 */ /* 0x000fe400078e3cff */
[----:B------:R-:W-:Y:S02]  /*0f80*/  SHF.L.W.U32.HI R23, R21, 0x1, R20 ;  /* 0x0000000115177819 */ /* 0x000fe40000010e14 */
[----:B------:R-:W-:Y:S02]  /*0f90*/  SHF.L.W.U32.HI R21, R20, 0x1, R21 ;  /* 0x0000000114157819 */ /* 0x000fe40000010e15 */
[----:B------:R-:W-:Y:S02]  /*0fa0*/  LOP3.LUT R62, R62, R20, RZ, 0x3c, !PT ;  /* 0x000000143e3e7212 */ /* 0x000fe400078e3cff */
[----:B------:R-:W-:Y:S02]  /*0fb0*/  LOP3.LUT R19, R19, R25, RZ, 0x3c, !PT ;  /* 0x0000001913137212 */ /* 0x000fe400078e3cff */
[----:B------:R-:W-:-:S02]  /*0fc0*/  SHF.L.W.U32.HI R25, R63, 0x1, R32 ;  /* 0x000000013f197819 */ /* 0x000fc40000010e20 */
[----:B------:R-:W-:Y:S02]  /*0fd0*/  SHF.L.W.U32.HI R20, R24, 0x1, R53 ;  /* 0x0000000118147819 */ /* 0x000fe40000010e35 */
[----:B------:R-:W-:Y:S02]  /*0fe0*/  LOP3.LUT R18, R25, R18, RZ, 0x3c, !PT ;  /* 0x0000001219127212 */ /* 0x000fe400078e3cff */
[----:B------:R-:W-:Y:S02]  /*0ff0*/  LOP3.LUT R63, R20, R63, RZ, 0x3c, !PT ;  /* 0x0000003f143f7212 */ /* 0x000fe400078e3cff */
[----:B------:R-:W-:Y:S02]  /*1000*/  LOP3.LUT R25, R44, R47, R54, 0x96, !PT ;  /* 0x0000002f2c197212 */ /* 0x000fe400078e9636 */
[----:B------:R-:W-:Y:S02]  /*1010*/  LOP3.LUT R20, R6, R7, R11, 0x96, !PT ;  /* 0x0000000706147212 */ /* 0x000fe400078e960b */
[----:B------:R-:W-:-:S02]  /*1020*/  SHF.L.W.U32.HI R57, R53, 0x1, R24 ;  /* 0x0000000135397819 */ /* 0x000fc40000010e18 */
[----:B------:R-:W-:Y:S02]  /*1030*/  LOP3.LUT R25, R14, R25, R40, 0x96, !PT ;  /* 0x000000190e197212 */ /* 0x000fe400078e9628 */
[----:B------:R-:W-:Y:S02]  /*1040*/  LOP3.LUT R20, R16, R20, R3, 0x96, !PT ;  /* 0x0000001410147212 */ /* 0x000fe400078e9603 */
[----:B------:R-:W-:Y:S02]  /*1050*/  LOP3.LUT R32, R57, R32, RZ, 0x3c, !PT ;  /* 0x0000002039207212 */ /* 0x000fe400078e3cff */
[----:B------:R-:W-:Y:S02]  /*1060*/  SHF.L.W.U32.HI R57, R25, 0x1, R20 ;  /* 0x0000000119397819 */ /* 0x000fe40000010e14 */
[----:B------:R-:W-:Y:S02]  /*1070*/  LOP3.LUT R23, R23, R20, RZ, 0x3c, !PT ;  /* 0x0000001417177212 */ /* 0x000fe400078e3cff */
[----:B------:R-:W-:-:S02]  /*1080*/  LOP3.LUT R57, R57, R24, RZ, 0x3c, !PT ;  /* 0x0000001839397212 */ /* 0x000fc400078e3cff */
[----:B------:R-:W-:Y:S02]  /*1090*/  SHF.L.W.U32.HI R24, R20, 0x1, R25 ;  /* 0x0000000114187819 */ /* 0x000fe40000010e19 */
[----:B------:R-:W-:Y:S02]  /*10a0*/  LOP3.LUT R21, R21, R25, RZ, 0x3c, !PT ;  /* 0x0000001915157212 */ /* 0x000fe400078e3cff */
[----:B------:R-:W-:Y:S02]  /*10b0*/  LOP3.LUT R53, R24, R53, RZ, 0x3c, !PT ;  /* 0x0000003518357212 */ /* 0x000fe400078e3cff */
[-C--:B------:R-:W-:Y:S02]  /*10c0*/  LOP3.LUT R20, R22, R63.reuse, RZ, 0x3c, !PT ;  /* 0x0000003f16147212 */ /* 0x080fe400078e3cff */
[-C--:B------:R-:W-:Y:S02]  /*10d0*/  LOP3.LUT R22, R59, R63.reuse, RZ, 0x3c, !PT ;  /* 0x0000003f3b167212 */ /* 0x080fe400078e3cff */
[----:B------:R-:W-:-:S02]  /*10e0*/  LOP3.LUT R25, R26, R63, RZ, 0x3c, !PT ;  /* 0x0000003f1a197212 */ /* 0x000fc400078e3cff */
[----:B------:R-:W-:Y:S02]  /*10f0*/  LOP3.LUT R29, R29, R32, RZ, 0x3c, !PT ;  /* 0x000000201d1d7212 */ /* 0x000fe400078e3cff */
[----:B------:R-:W-:Y:S02]  /*1100*/  LOP3.LUT R26, R27, R63, RZ, 0x3c, !PT ;  /* 0x0000003f1b1a7212 */ /* 0x000fe400078e3cff */
[-C--:B------:R-:W-:Y:S02]  /*1110*/  LOP3.LUT R42, R42, R53.reuse, RZ, 0x3c, !PT ;  /* 0x000000352a2a7212 */ /* 0x080fe400078e3cff */
        /* <DEDUP_REMOVED lines=16> */
[-C--:B------:R-:W-:Y:S02]  /*1220*/  LOP3.LUT R56, R7, R18.reuse, RZ, 0x3c, !PT ;  /* 0x0000001207387212 */ /* 0x080fe400078e3cff */
[----:B------:R-:W-:Y:S02]  /*1230*/  LOP3.LUT R57, R6, R18, RZ, 0x3c, !PT ;  /* 0x0000001206397212 */ /* 0x000fe400078e3cff */
[----:B------:R-:W-:Y:S02]  /*1240*/  LOP3.LUT R65, R0, R23, RZ, 0x3c, !PT ;  /* 0x0000001700417212 */ /* 0x000fe400078e3cff */
[-C--:B------:R-:W-:Y:S02]  /*1250*/  LOP3.LUT R28, R60, R32.reuse, RZ, 0x3c, !PT ;  /* 0x000000203c1c7212 */ /* 0x080fe400078e3cff */
[----:B------:R-:W-:-:S02]  /*1260*/  LOP3.LUT R33, R33, R32, RZ, 0x3c, !PT ;  /* 0x0000002021217212 */ /* 0x000fc400078e3cff */
[----:B------:R-:W-:Y:S02]  /*1270*/  LOP3.LUT R19, R11, R18, RZ, 0x3c, !PT ;  /* 0x000000120b137212 */ /* 0x000fe400078e3cff */
[----:B------:R-:W-:Y:S02]  /*1280*/  LOP3.LUT R6, R8, R21, RZ, 0x3c, !PT ;  /* 0x0000001508067212 */ /* 0x000fe400078e3cff */
[C-C-:B------:R-:W-:Y:S02]  /*1290*/  SHF.L.U64.HI R0, R22.reuse, UR25, R29.reuse ;  /* 0x0000001916007c19 */ /* 0x140fe4000801021d */
[----:B------:R-:W-:Y:S02]  /*12a0*/  SHF.R.U32.HI R7, RZ, UR32, R29 ;  /* 0x00000020ff077c19 */ /* 0x000fe4000801161d */
[----:B------:R-:W-:Y:S02]  /*12b0*/  LOP3.LUT R32, R35, R64, RZ, 0x3c, !PT ;  /* 0x0000004023207212 */ /* 0x000fe400078e3cff */
[----:B------:R-:W-:-:S02]  /*12c0*/  SHF.L.U32 R11, R22, UR25, RZ ;  /* 0x00000019160b7c19 */ /* 0x000fc400080006ff */
[----:B------:R-:W-:Y:S02]  /*12d0*/  SHF.R.U64 R8, R22, UR32, R29 ;  /* 0x0000002016087c19 */ /* 0x000fe4000800121d */
[----:B------:R-:W-:Y:S02]  /*12e0*/  LOP3.LUT R35, R37, R64, RZ, 0x3c, !PT ;  /* 0x0000004025237212 */ /* 0x000fe400078e3cff */
[----:B------:R-:W-:Y:S02]  /*12f0*/  LOP3.LUT R24, R30, R63, RZ, 0x3c, !PT ;  /* 0x0000003f1e187212 */ /* 0x000fe400078e3cff */
[----:B------:R-:W-:Y:S02]  /*1300*/  LOP3.LUT R37, R39, R62, RZ, 0x3c, !PT ;  /* 0x0000003e27257212 */ /* 0x000fe400078e3cff */
[----:B------:R-:W-:Y:S02]  /*1310*/  LOP3.LUT R59, R16, R18, RZ, 0x3c, !PT ;  /* 0x00000012103b7212 */ /* 0x000fe400078e3cff */
[----:B------:R-:W-:-:S02]  /*1320*/  LOP3.LUT R39, R38, R62, RZ, 0x3c, !PT ;  /* 0x0000003e26277212 */ /* 0x000fc400078e3cff */
[-C--:B------:R-:W-:Y:S02]  /*1330*/  LOP3.LUT R12, R12, R21.reuse, RZ, 0x3c, !PT ;  /* 0x000000150c0c7212 */ /* 0x080fe400078e3cff */
[-C--:B------:R-:W-:Y:S02]  /*1340*/  LOP3.LUT R5, R5, R21.reuse, RZ, 0x3c, !PT ;  /* 0x0000001505057212 */ /* 0x080fe400078e3cff */
[-C--:B------:R-:W-:Y:S02]  /*1350*/  LOP3.LUT R16, R2, R21.reuse, RZ, 0x3c, !PT ;  /* 0x0000001502107212 */ /* 0x080fe400078e3cff */
[----:B------:R-:W-:Y:S02]  /*1360*/  LOP3.LUT R15, R15, R21, RZ, 0x3c, !PT ;  /* 0x000000150f0f7212 */ /* 0x000fe400078e3cff */
[----:B------:R-:W-:Y:S02]  /*1370*/  LOP3.LUT R7, R7, R0, RZ, 0xfc, !PT ;  /* 0x0000000007077212 */ /* 0x000fe400078efcff */
[----:B------:R-:W-:-:S02]  /*1380*/  LOP3.LUT R38, R58, R62, RZ, 0x3c, !PT ;  /* 0x0000003e3a267212 */ /* 0x000fc400078e3cff */
[----:B------:R-:W-:Y:S02]  /*1390*/  LOP3.LUT R8, R8, R11, RZ, 0xfc, !PT ;  /* 0x0000000b08087212 */ /* 0x000fe400078efcff */
[C-C-:B------:R-:W-:Y:S02]  /*13a0*/  SHF.L.U64.HI R21, R25.reuse, UR19, R28.reuse ;  /* 0x0000001319157c19 */ /* 0x140fe4000801021c */
[--C-:B------:R-:W-:Y:S02]  /*13b0*/  SHF.R.U64 R2, R25, UR34, R28.reuse ;  /* 0x0000002219027c19 */ /* 0x100fe4000800121c */
[----:B------:R-:W-:Y:S02]  /*13c0*/  SHF.R.U32.HI R0, RZ, UR34, R28 ;  /* 0x00000022ff007c19 */ /* 0x000fe4000801161c */
[-C--:B------:R-:W-:Y:S02]  /*13d0*/  LOP3.LUT R63, R9, R23.reuse, RZ, 0x3c, !PT ;  /* 0x00000017093f7212 */ /* 0x080fe400078e3cff */
[----:B------:R-:W-:-:S02]  /*13e0*/  LOP3.LUT R58, R4, R23, RZ, 0x3c, !PT ;  /* 0x00000017043a7212 */ /* 0x000fc400078e3cff */
[C---:B------:R-:W-:Y:S02]  /*13f0*/  SHF.L.U32 R11, R26.reuse, UR12, RZ ;  /* 0x0000000c1a0b7c19 */ /* 0x040fe400080006ff */
[----:B------:R-:W-:Y:S02]  /*1400*/  SHF.R.U64 R28, R26, UR35, R33 ;  /* 0x000000231a1c7c19 */ /* 0x000fe40008001221 */
[----:B------:R-:W-:Y:S02]  /*1410*/  LOP3.LUT R30, R61, R64, RZ, 0x3c, !PT ;  /* 0x000000403d1e7212 */ /* 0x000fe400078e3cff */
[C---:B------:R-:W-:Y:S02]  /*1420*/  SHF.L.U32 R9, R24.reuse, UR22, RZ ;  /* 0x0000001618097c19 */ /* 0x040fe400080006ff */
[----:B------:R-:W-:Y:S02]  /*1430*/  SHF.R.U64 R4, R24, UR33, R31 ;  /* 0x0000002118047c19 */ /* 0x000fe4000800121f */
[----:B------:R-:W-:-:S02]  /*1440*/  LOP3.LUT R28, R28, R11, RZ, 0xfc, !PT ;  /* 0x0000000b1c1c7212 */ /* 0x000fc400078efcff */
[----:B------:R-:W-:Y:S02]  /*1450*/  LOP3.LUT R4, R4, R9, RZ, 0xfc, !PT ;  /* 0x0000000904047212 */ /* 0x000fe400078efcff */
[C---:B------:R-:W-:Y:S02]  /*1460*/  SHF.L.U32 R22, R30.reuse, UR56, RZ ;  /* 0x000000381e167c19 */ /* 0x040fe400080006ff */
[----:B------:R-:W-:Y:S02]  /*1470*/  SHF.R.U64 R11, R30, UR36, R37 ;  /* 0x000000241e0b7c19 */ /* 0x000fe40008001225 */
[--C-:B------:R-:W-:Y:S02]  /*1480*/  SHF.L.U64.HI R24, R24, UR22, R31.reuse ;  /* 0x0000001618187c19 */ /* 0x100fe4000801021f */
[----:B------:R-:W-:Y:S02]  /*1490*/  SHF.R.U32.HI R9, RZ, UR33, R31 ;  /* 0x00000021ff097c19 */ /* 0x000fe4000801161f */
[----:B------:R-:W-:-:S02]  /*14a0*/  LOP3.LUT R34, R34, R64, RZ, 0x3c, !PT ;  /* 0x0000004022227212 */ /* 0x000fc400078e3cff */
[----:B------:R-:W-:Y:S02]  /*14b0*/  LOP3.LUT R41, R41, R62, RZ, 0x3c, !PT ;  /* 0x0000003e29297212 */ /* 0x000fe400078e3cff */
[-C--:B------:R-:W-:Y:S02]  /*14c0*/  LOP3.LUT R60, R17, R23.reuse, RZ, 0x3c, !PT ;  /* 0x00000017113c7212 */ /* 0x080fe400078e3cff */
[----:B------:R-:W-:Y:S02]  /*14d0*/  LOP3.LUT R61, R10, R23, RZ, 0x3c, !PT ;  /* 0x000000170a3d7212 */ /* 0x000fe400078e3cff */
[----:B------:R-:W-:Y:S02]  /*14e0*/  SHF.L.U32 R17, R25, UR19, RZ ;  /* 0x0000001319117c19 */ /* 0x000fe400080006ff */
[----:B------:R-:W-:Y:S02]  /*14f0*/  LOP3.LUT R0, R0, R21, RZ, 0xfc, !PT ;  /* 0x0000001500007212 */ /* 0x000fe400078efcff */
[----:B------:R-:W-:-:S02]  /*1500*/  LOP3.LUT R11, R11, R22, RZ, 0xfc, !PT ;  /* 0x000000160b0b7212 */ /* 0x000fc400078efcff */
[----:B------:R-:W-:Y:S02]  /*1510*/  LOP3.LUT R9, R9, R24, RZ, 0xfc, !PT ;  /* 0x0000001809097212 */ /* 0x000fe400078efcff */
[--C-:B------:R-:W-:Y:S02]  /*1520*/  SHF.L.U64.HI R21, R30, UR56, R37.reuse ;  /* 0x000000381e157c19 */ /* 0x100fe40008010225 */
[----:B------:R-:W-:Y:S02]  /*1530*/  SHF.R.U32.HI R10, RZ, UR36, R37 ;  /* 0x00000024ff0a7c19 */ /* 0x000fe40008011625 */
[--C-:B------:R-:W-:Y:S02]  /*1540*/  SHF.L.U64.HI R25, R32, UR26, R39.reuse ;  /* 0x0000001a20197c19 */ /* 0x100fe40008010227 */
[----:B------:R-:W-:Y:S02]  /*1550*/  SHF.R.U32.HI R22, RZ, UR37, R39 ;  /* 0x00000025ff167c19 */ /* 0x000fe40008011627 */
[----:B------:R-:W-:-:S02]  /*1560*/  LOP3.LUT R36, R36, R64, RZ, 0x3c, !PT ;  /* 0x0000004024247212 */ /* 0x000fc400078e3cff */
[----:B------:R-:W-:Y:S02]  /*1570*/  LOP3.LUT R43, R43, R62, RZ, 0x3c, !PT ;  /* 0x0000003e2b2b7212 */ /* 0x000fe400078e3cff */
[C---:B------:R-:W-:Y:S02]  /*1580*/  SHF.L.U32 R24, R34.reuse, UR23, RZ ;  /* 0x0000001722187c19 */ /* 0x040fe400080006ff */
[----:B------:R-:W-:Y:S02]  /*1590*/  SHF.R.U64 R37, R34, UR38, R41 ;  /* 0x0000002622257c19 */ /* 0x000fe40008001229 */
[----:B------:R-:W-:Y:S02]  /*15a0*/  LOP3.LUT R3, R3, R18, RZ, 0x3c, !PT ;  /* 0x0000001203037212 */ /* 0x000fe400078e3cff */
[----:B------:R-:W-:Y:S02]  /*15b0*/  LOP3.LUT R2, R2, R17, RZ, 0xfc, !PT ;  /* 0x0000001102027212 */ /* 0x000fe400078efcff */
[----:B------:R-:W-:-:S02]  /*15c0*/  SHF.L.U32 R18, R32, UR26, RZ ;  /* 0x0000001a20127c19 */ /* 0x000fc400080006ff */
[----:B------:R-:W-:Y:S02]  /*15d0*/  SHF.R.U64 R29, R32, UR37, R39 ;  /* 0x00000025201d7c19 */ /* 0x000fe40008001227 */
[----:B------:R-:W-:Y:S02]  /*15e0*/  LOP3.LUT R22, R22, R25, RZ, 0xfc, !PT ;  /* 0x0000001916167212 */ /* 0x000fe400078efcff */
[--C-:B------:R-:W-:Y:S02]  /*15f0*/  SHF.L.U64.HI R26, R26, UR12, R33.reuse ;  /* 0x0000000c1a1a7c19 */ /* 0x100fe40008010221 */
[----:B------:R-:W-:Y:S02]  /*1600*/  SHF.R.U32.HI R17, RZ, UR35, R33 ;  /* 0x00000023ff117c19 */ /* 0x000fe40008011621 */
[----:B------:R-:W-:Y:S02]  /*1610*/  LOP3.LUT R37, R37, R24, RZ, 0xfc, !PT ;  /* 0x0000001825257212 */ /* 0x000fe400078efcff */
[----:B------:R-:W-:-:S02]  /*1620*/  SHF.L.U64.HI R32, R35, UR8, R38 ;  /* 0x0000000823207c19 */ /* 0x000fc40008010226 */
[----:B------:R-:W-:Y:S02]  /*1630*/  SHF.R.U32.HI R25, RZ, UR39, R38 ;  /* 0x00000027ff197c19 */ /* 0x000fe40008011626 */
[C-C-:B------:R-:W-:Y:S02]  /*1640*/  SHF.L.U64.HI R31, R36.reuse, UR13, R43.reuse ;  /* 0x0000000d241f7c19 */ /* 0x140fe4000801022b */
[--C-:B------:R-:W-:Y:S02]  /*1650*/  SHF.R.U32.HI R30, RZ, UR40, R43.reuse ;  /* 0x00000028ff1e7c19 */ /* 0x100fe4000801162b */
[C---:B------:R-:W-:Y:S02]  /*1660*/  SHF.L.U32 R24, R36.reuse, UR13, RZ ;  /* 0x0000000d24187c19 */ /* 0x040fe400080006ff */
[----:B------:R-:W-:Y:S02]  /*1670*/  SHF.R.U64 R33, R36, UR40, R43 ;  /* 0x0000002824217c19 */ /* 0x000fe4000800122b */
[----:B------:R-:W-:-:S02]  /*1680*/  LOP3.LUT R10, R10, R21, RZ, 0xfc, !PT ;  /* 0x000000150a0a7212 */ /* 0x000fc400078efcff */
[----:B------:R-:W-:Y:S02]  /*1690*/  LOP3.LUT R29, R29, R18, RZ, 0xfc, !PT ;  /* 0x000000121d1d7212 */ /* 0x000fe400078efcff */
[----:B------:R-:W-:Y:S02]  /*16a0*/  LOP3.LUT R25, R25, R32, RZ, 0xfc, !PT ;  /* 0x0000002019197212 */ /* 0x000fe400078efcff */
[----:B------:R-:W-:Y:S02]  /*16b0*/  LOP3.LUT R30, R30, R31, RZ, 0xfc, !PT ;  /* 0x0000001f1e1e7212 */ /* 0x000fe400078efcff */
[C---:B------:R-:W-:Y:S02]  /*16c0*/  SHF.L.U32 R18, R35.reuse, UR8, RZ ;  /* 0x0000000823127c19 */ /* 0x040fe400080006ff */
[----:B------:R-:W-:Y:S02]  /*16d0*/  SHF.R.U64 R21, R35, UR39, R38 ;  /* 0x0000002723157c19 */ /* 0x000fe40008001226 */
[----:B------:R-:W-:-:S02]  /*16e0*/  LOP3.LUT R33, R33, R24, RZ, 0xfc, !PT ;  /* 0x0000001821217212 */ /* 0x000fc400078efcff */
[C-C-:B------:R-:W-:Y:S02]  /*16f0*/  SHF.L.U64.HI R31, R45.reuse, UR27, R50.reuse ;  /* 0x0000001b2d1f7c19 */ /* 0x140fe40008010232 */
[----:B------:R-:W-:Y:S02]  /*1700*/  SHF.L.U32 R32, R45, UR27, RZ ;  /* 0x0000001b2d207c19 */ /* 0x000fe400080006ff */
[----:B------:R-:W-:Y:S02]  /*1710*/  LOP3.LUT R17, R17, R26, RZ, 0xfc, !PT ;  /* 0x0000001a11117212 */ /* 0x000fe400078efcff */
[----:B------:R-:W-:Y:S02]  /*1720*/  SHF.R.U64 R45, R45, UR42, R50 ;  /* 0x0000002a2d2d7c19 */ /* 0x000fe40008001232 */
[C---:B------:R-:W-:Y:S02]  /*1730*/  SHF.L.U32 R24, R46.reuse, UR16, RZ ;  /* 0x000000102e187c19 */ /* 0x040fe400080006ff */
[----:B------:R-:W-:-:S02]  /*1740*/  SHF.R.U64 R35, R46, UR43, R53 ;  /* 0x0000002b2e237c19 */ /* 0x000fc40008001235 */
[--C-:B------:R-:W-:Y:S02]  /*1750*/  SHF.L.U64.HI R23, R34, UR23, R41.reuse ;  /* 0x0000001722177c19 */ /* 0x100fe40008010229 */
[----:B------:R-:W-:Y:S02]  /*1760*/  SHF.R.U32.HI R26, RZ, UR38, R41 ;  /* 0x00000026ff1a7c19 */ /* 0x000fe40008011629 */
[----:B------:R-:W-:Y:S02]  /*1770*/  LOP3.LUT R45, R45, R32, RZ, 0xfc, !PT ;  /* 0x000000202d2d7212 */ /* 0x000fe400078efcff */
[----:B------:R-:W-:Y:S02]  /*1780*/  LOP3.LUT R35, R35, R24, RZ, 0xfc, !PT ;  /* 0x0000001823237212 */ /* 0x000fe400078efcff */
[----:B------:R-:W-:Y:S02]  /*1790*/  LOP3.LUT R26, R26, R23, RZ, 0xfc, !PT ;  /* 0x000000171a1a7212 */ /* 0x000fe400078efcff */
[----:B------:R-:W-:-:S02]  /*17a0*/  LOP3.LUT R21, R21, R18, RZ, 0xfc, !PT ;  /* 0x0000001215157212 */ /* 0x000fc400078efcff */
[C---:B------:R-:W-:Y:S02]  /*17b0*/  SHF.L.U32 R32, R48.reuse, UR9, RZ ;  /* 0x0000000930207c19 */ /* 0x040fe400080006ff */
[----:B------:R-:W-:Y:S02]  /*17c0*/  SHF.R.U64 R39, R48, UR44, R55 ;  /* 0x0000002c30277c19 */ /* 0x000fe40008001237 */
[C---:B------:R-:W-:Y:S02]  /*17d0*/  SHF.L.U32 R24, R49.reuse, UR14, RZ ;  /* 0x0000000e31187c19 */ /* 0x040fe400080006ff */
[----:B------:R-:W-:Y:S02]  /*17e0*/  SHF.R.U64 R41, R49, UR45, R52 ;  /* 0x0000002d31297c19 */ /* 0x000fe40008001234 */
[C---:B------:R-:W-:Y:S02]  /*17f0*/  SHF.L.U32 R23, R42.reuse, UR28, RZ ;  /* 0x0000001c2a177c19 */ /* 0x040fe400080006ff */
[----:B------:R-:W-:-:S02]  /*1800*/  SHF.R.U64 R18, R42, UR41, R51 ;  /* 0x000000292a127c19 */ /* 0x000fc40008001233 */
[----:B------:R-:W-:Y:S02]  /*1810*/  SHF.R.U32.HI R50, RZ, UR42, R50 ;  /* 0x0000002aff327c19 */ /* 0x000fe40008011632 */
[----:B------:R-:W-:Y:S02]  /*1820*/  SHF.L.U64.HI R46, R46, UR16, R53 ;  /* 0x000000102e2e7c19 */ /* 0x000fe40008010235 */
[----:B------:R-:W-:Y:S02]  /*1830*/  LOP3.LUT R39, R39, R32, RZ, 0xfc, !PT ;  /* 0x0000002027277212 */ /* 0x000fe400078efcff */
[----:B------:R-:W-:Y:S02]  /*1840*/  LOP3.LUT R41, R41, R24, RZ, 0xfc, !PT ;  /* 0x0000001829297212 */ /* 0x000fe400078efcff */
[C---:B------:R-:W-:Y:S02]  /*1850*/  SHF.L.U32 R43, R47.reuse, UR20, RZ ;  /* 0x000000142f2b7c19 */ /* 0x040fe400080006ff */
[----:B------:R-:W-:-:S02]  /*1860*/  SHF.R.U64 R38, R47, UR47, R56 ;  /* 0x0000002f2f267c19 */ /* 0x000fc40008001238 */
[----:B------:R-:W-:Y:S02]  /*1870*/  LOP3.LUT R18, R18, R23, RZ, 0xfc, !PT ;  /* 0x0000001712127212 */ /* 0x000fe400078efcff */
[----:B------:R-:W-:Y:S02]  /*1880*/  LOP3.LUT R50, R50, R31, RZ, 0xfc, !PT ;  /* 0x0000001f32327212 */ /* 0x000fe400078efcff */
[----:B------:R-:W-:Y:S02]  /*1890*/  SHF.R.U32.HI R53, RZ, UR43, R53 ;  /* 0x0000002bff357c19 */ /* 0x000fe40008011635 */
[C-C-:B------:R-:W-:Y:S02]  /*18a0*/  SHF.L.U64.HI R32, R54.reuse, UR29, R19.reuse ;  /* 0x0000001d36207c19 */ /* 0x140fe40008010213 */
[----:B------:R-:W-:Y:S02]  /*18b0*/  SHF.R.U64 R24, R54, UR46, R19 ;  /* 0x0000002e36187c19 */ /* 0x000fe40008001213 */
[----:B------:R-:W-:-:S02]  /*18c0*/  SHF.L.U64.HI R42, R42, UR28, R51 ;  /* 0x0000001c2a2a7c19 */ /* 0x000fc40008010233 */
[----:B------:R-:W-:Y:S02]  /*18d0*/  SHF.R.U32.HI R23, RZ, UR41, R51 ;  /* 0x00000029ff177c19 */ /* 0x000fe40008011633 */
[--C-:B------:R-:W-:Y:S02]  /*18e0*/  SHF.L.U64.HI R34, R48, UR9, R55.reuse ;  /* 0x0000000930227c19 */ /* 0x100fe40008010237 */
[----:B------:R-:W-:Y:S02]  /*18f0*/  SHF.R.U32.HI R31, RZ, UR44, R55 ;  /* 0x0000002cff1f7c19 */ /* 0x000fe40008011637 */
[----:B------:R-:W-:Y:S02]  /*1900*/  SHF.R.U32.HI R19, RZ, UR46, R19 ;  /* 0x0000002eff137c19 */ /* 0x000fe40008011613 */
[----:B------:R-:W-:Y:S02]  /*1910*/  SHF.L.U64.HI R51, R49, UR14, R52 ;  /* 0x0000000e31337c19 */ /* 0x000fe40008010234 */
[----:B------:R-:W-:-:S02]  /*1920*/  SHF.L.U32 R49, R54, UR29, RZ ;  /* 0x0000001d36317c19 */ /* 0x000fc400080006ff */
[----:B------:R-:W-:Y:S02]  /*1930*/  LOP3.LUT R38, R38, R43, RZ, 0xfc, !PT ;  /* 0x0000002b26267212 */ /* 0x000fe400078efcff */
[----:B------:R-:W-:Y:S02]  /*1940*/  LOP3.LUT R48, R53, R46, RZ, 0xfc, !PT ;  /* 0x0000002e35307212 */ /* 0x000fe400078efcff */
[C---:B------:R-:W-:Y:S02]  /*1950*/  SHF.L.U32 R43, R40.reuse, UR10, RZ ;  /* 0x0000000a282b7c19 */ /* 0x040fe400080006ff */
[----:B------:R-:W-:Y:S02]  /*1960*/  SHF.R.U64 R54, R40, UR49, R3 ;  /* 0x0000003128367c19 */ /* 0x000fe40008001203 */
[----:B------:R-:W-:Y:S02]  /*1970*/  LOP3.LUT R31, R31, R34, RZ, 0xfc, !PT ;  /* 0x000000221f1f7212 */ /* 0x000fe400078efcff */
[----:B------:R-:W-:-:S02]  /*1980*/  LOP3.LUT R19, R19, R32, RZ, 0xfc, !PT ;  /* 0x0000002013137212 */ /* 0x000fc400078efcff */
[--C-:B------:R-:W-:Y:S02]  /*1990*/  SHF.L.U64.HI R36, R47, UR20, R56.reuse ;  /* 0x000000142f247c19 */ /* 0x100fe40008010238 */
[----:B------:R-:W-:Y:S02]  /*19a0*/  SHF.R.U32.HI R53, RZ, UR47, R56 ;  /* 0x0000002fff357c19 */ /* 0x000fe40008011638 */
[----:B------:R-:W-:Y:S02]  /*19b0*/  SHF.R.U32.HI R34, RZ, UR45, R52 ;  /* 0x0000002dff227c19 */ /* 0x000fe40008011634 */
[--C-:B------:R-:W-:Y:S02]  /*19c0*/  SHF.L.U64.HI R32, R44, UR17, R57.reuse ;  /* 0x000000112c207c19 */ /* 0x100fe40008010239 */
[----:B------:R-:W-:Y:S02]  /*19d0*/  SHF.R.U32.HI R47, RZ, UR48, R57 ;  /* 0x00000030ff2f7c19 */ /* 0x000fe40008011639 */
[----:B------:R-:W-:-:S02]  /*19e0*/  LOP3.LUT R23, R23, R42, RZ, 0xfc, !PT ;  /* 0x0000002a17177212 */ /* 0x000fc400078efcff */
[----:B------:R-:W-:Y:S02]  /*19f0*/  LOP3.LUT R54, R54, R43, RZ, 0xfc, !PT ;  /* 0x0000002b36367212 */ /* 0x000fe400078efcff */
[----:B------:R-:W-:Y:S02]  /*1a00*/  LOP3.LUT R24, R24, R49, RZ, 0xfc, !PT ;  /* 0x0000003118187212 */ /* 0x000fe400078efcff */
[----:B------:R-:W-:Y:S02]  /*1a10*/  LOP3.LUT R53, R53, R36, RZ, 0xfc, !PT ;  /* 0x0000002435357212 */ /* 0x000fe400078efcff */
[--C-:B------:R-:W-:Y:S02]  /*1a20*/  SHF.L.U64.HI R43, R40, UR10, R3.reuse ;  /* 0x0000000a282b7c19 */ /* 0x100fe40008010203 */
[----:B------:R-:W-:Y:S02]  /*1a30*/  SHF.R.U32.HI R42, RZ, UR49, R3 ;  /* 0x00000031ff2a7c19 */ /* 0x000fe40008011603 */
[----:B------:R-:W-:-:S02]  /*1a40*/  LOP3.LUT R34, R34, R51, RZ, 0xfc, !PT ;  /* 0x0000003322227212 */ /* 0x000fc400078efcff */
[C---:B------:R-:W-:Y:S02]  /*1a50*/  SHF.L.U32 R49, R44.reuse, UR17, RZ ;  /* 0x000000112c317c19 */ /* 0x040fe400080006ff */
[----:B------:R-:W-:Y:S02]  /*1a60*/  SHF.R.U64 R46, R44, UR48, R57 ;  /* 0x000000302c2e7c19 */ /* 0x000fe40008001239 */
[----:B------:R-:W-:Y:S02]  /*1a70*/  LOP3.LUT R47, R47, R32, RZ, 0xfc, !PT ;  /* 0x000000202f2f7212 */ /* 0x000fe400078efcff */
[C-C-:B------:R-:W-:Y:S02]  /*1a80*/  SHF.L.U64.HI R36, R14.reuse, UR15, R59.reuse ;  /* 0x0000000f0e247c19 */ /* 0x140fe4000801023b */
[C---:B------:R-:W-:Y:S02]  /*1a90*/  SHF.L.U32 R3, R14.reuse, UR15, RZ ;  /* 0x0000000f0e037c19 */ /* 0x040fe400080006ff */
[----:B------:R-:W-:-:S02]  /*1aa0*/  SHF.R.U64 R14, R14, UR50, R59 ;  /* 0x000000320e0e7c19 */ /* 0x000fc4000800123b */
[C---:B------:R-:W-:Y:S02]  /*1ab0*/  SHF.L.U32 R32, R12.reuse, UR24, RZ ;  /* 0x000000180c207c19 */ /* 0x040fe400080006ff */
[--C-:B------:R-:W-:Y:S02]  /*1ac0*/  SHF.R.U64 R51, R12, UR51, R61.reuse ;  /* 0x000000330c337c19 */ /* 0x100fe4000800123d */
[----:B------:R-:W-:Y:S02]  /*1ad0*/  LOP3.LUT R46, R46, R49, RZ, 0xfc, !PT ;  /* 0x000000312e2e7212 */ /* 0x000fe400078efcff */
[----:B------:R-:W-:Y:S02]  /*1ae0*/  SHF.L.U64.HI R55, R12, UR24, R61 ;  /* 0x000000180c377c19 */ /* 0x000fe4000801023d */
[----:B------:R-:W-:Y:S02]  /*1af0*/  LOP3.LUT R42, R42, R43, RZ, 0xfc, !PT ;  /* 0x0000002b2a2a7212 */ /* 0x000fe400078efcff */
[----:B------:R-:W-:-:S02]  /*1b00*/  LOP3.LUT R14, R14, R3, RZ, 0xfc, !PT ;  /* 0x000000030e0e7212 */ /* 0x000fc400078efcff */
[----:B------:R-:W-:Y:S02]  /*1b10*/  LOP3.LUT R51, R51, R32, RZ, 0xfc, !PT ;  /* 0x0000002033337212 */ /* 0x000fe400078efcff */
[C-C-:B------:R-:W-:Y:S02]  /*1b20*/  SHF.L.U64.HI R12, R6.reuse, UR21, R63.reuse ;  /* 0x00000015060c7c19 */ /* 0x140fe4000801023f */
[C---:B------:R-:W-:Y:S02]  /*1b30*/  SHF.L.U32 R49, R6.reuse, UR21, RZ ;  /* 0x0000001506317c19 */ /* 0x040fe400080006ff */
[----:B------:R-:W-:Y:S02]  /*1b40*/  SHF.R.U64 R62, R6, UR52, R63 ;  /* 0x00000034063e7c19 */ /* 0x000fe4000800123f */
[----:B------:R-:W-:Y:S02]  /*1b50*/  SHF.R.U32.HI R59, RZ, UR50, R59 ;  /* 0x00000032ff3b7c19 */ /* 0x000fe4000801163b */
[----:B------:R-:W-:-:S02]  /*1b60*/  SHF.R.U32.HI R32, RZ, UR51, R61 ;  /* 0x00000033ff207c19 */ /* 0x000fc4000801163d */
[----:B------:R-:W-:Y:S02]  /*1b70*/  SHF.R.U32.HI R3, RZ, UR52, R63 ;  /* 0x00000034ff037c19 */ /* 0x000fe4000801163f */
[C---:B------:R-:W-:Y:S02]  /*1b80*/  SHF.L.U32 R43, R5.reuse, UR18, RZ ;  /* 0x00000012052b7c19 */ /* 0x040fe400080006ff */
[----:B------:R-:W-:Y:S02]  /*1b90*/  SHF.R.U64 R6, R5, UR53, R58 ;  /* 0x0000003505067c19 */ /* 0x000fe4000800123a */
[----:B------:R-:W-:Y:S02]  /*1ba0*/  LOP3.LUT R59, R59, R36, RZ, 0xfc, !PT ;  /* 0x000000243b3b7212 */ /* 0x000fe400078efcff */
[----:B------:R-:W-:Y:S02]  /*1bb0*/  LOP3.LUT R32, R32, R55, RZ, 0xfc, !PT ;  /* 0x0000003720207212 */ /* 0x000fe400078efcff */
[----:B------:R-:W-:-:S02]  /*1bc0*/  LOP3.LUT R3, R3, R12, RZ, 0xfc, !PT ;  /* 0x0000000c03037212 */ /* 0x000fc400078efcff */
[----:B------:R-:W-:Y:S02]  /*1bd0*/  LOP3.LUT R6, R6, R43, RZ, 0xfc, !PT ;  /* 0x0000002b06067212 */ /* 0x000fe400078efcff */
[--C-:B------:R-:W-:Y:S02]  /*1be0*/  SHF.L.U64.HI R36, R5, UR18, R58.reuse ;  /* 0x0000001205247c19 */ /* 0x100fe4000801023a */
[----:B------:R-:W-:Y:S02]  /*1bf0*/  SHF.R.U32.HI R55, RZ, UR53, R58 ;  /* 0x00000035ff377c19 */ /* 0x000fe4000801163a */
[C-C-:B------:R-:W-:Y:S02]  /*1c00*/  SHF.L.U64.HI R43, R16.reuse, UR11, R65.reuse ;  /* 0x0000000b102b7c19 */ /* 0x140fe40008010241 */
[----:B------:R-:W-:Y:S02]  /*1c10*/  SHF.R.U32.HI R12, RZ, UR54, R65 ;  /* 0x00000036ff0c7c19 */ /* 0x000fe40008011641 */
[----:B------:R-:W-:-:S02]  /*1c20*/  SHF.L.U32 R5, R16, UR11, RZ ;  /* 0x0000000b10057c19 */ /* 0x000fc400080006ff */
[----:B------:R-:W-:Y:S02]  /*1c30*/  SHF.R.U64 R40, R16, UR54, R65 ;  /* 0x0000003610287c19 */ /* 0x000fe40008001241 */
[----:B------:R-:W-:Y:S02]  /*1c40*/  LOP3.LUT R55, R55, R36, RZ, 0xfc, !PT ;  /* 0x0000002437377212 */ /* 0x000fe400078efcff */
[----:B------:R-:W-:Y:S02]  /*1c50*/  LOP3.LUT R12, R12, R43, RZ, 0xfc, !PT ;  /* 0x0000002b0c0c7212 */ /* 0x000fe400078efcff */
[C-C-:B------:R-:W-:Y:S02]  /*1c60*/  SHF.L.U64.HI R36, R15.reuse, UR57, R60.reuse ;  /* 0x000000390f247c19 */ /* 0x140fe4000801023c */
[C---:B------:R-:W-:Y:S02]  /*1c70*/  SHF.L.U32 R43, R15.reuse, UR57, RZ ;  /* 0x000000390f2b7c19 */ /* 0x040fe400080006ff */
[----:B------:R-:W-:-:S02]  /*1c80*/  SHF.R.U64 R16, R15, UR55, R60 ;  /* 0x000000370f107c19 */ /* 0x000fc4000800123c */
[C-C-:B------:R-:W-:Y:S02]  /*1c90*/  SHF.R.U64 R44, R20.reuse, UR6, R27.reuse ;  /* 0x00000006142c7c19 */ /* 0x140fe4000800121b */
[C-C-:B------:R-:W-:Y:S02]  /*1ca0*/  SHF.L.U64.HI R15, R20.reuse, UR7, R27.reuse ;  /* 0x00000007140f7c19 */ /* 0x140fe4000801021b */
[----:B------:R-:W-:Y:S02]  /*1cb0*/  SHF.L.U32 R57, R20, UR7, RZ ;  /* 0x0000000714397c19 */ /* 0x000fe400080006ff */
[----:B------:R-:W-:Y:S01]  /*1cc0*/  SHF.R.U32.HI R20, RZ, UR6, R27 ;  /* 0x00000006ff147c19 */ /* 0x000fe2000801161b */
[----:B------:R-:W0:Y:S01]  /*1cd0*/  LDCU.64 UR6, c[0x3][UR5] ;  /* 0x00c00000050677ac */ /* 0x000e220008000a00 */
[----:B------:R-:W-:Y:S02]  /*1ce0*/  LOP3.LUT R40, R40, R5, RZ, 0xfc, !PT ;  /* 0x0000000528287212 */ /* 0x000fe400078efcff */
[----:B------:R-:W-:Y:S01]  /*1cf0*/  SHF.R.U32.HI R5, RZ, UR55, R60 ;  /* 0x00000037ff057c19 */ /* 0x000fe2000801163c */
[----:B------:R-:W-:Y:S01]  /*1d00*/  UIADD3 UR5, UPT, UPT, UR5, 0x8, URZ ;  /* 0x0000000805057890 */ /* 0x000fe2000fffe0ff */
[----:B------:R-:W-:-:S02]  /*1d10*/  LOP3.LUT R16, R16, R43, RZ, 0xfc, !PT ;  /* 0x0000002b10107212 */ /* 0x000fc400078efcff */
[----:B------:R-:W-:Y:S02]  /*1d20*/  LOP3.LUT R5, R5, R36, RZ, 0xfc, !PT ;  /* 0x0000002405057212 */ /* 0x000fe400078efcff */
[----:B------:R-:W-:Y:S02]  /*1d30*/  LOP3.LUT R62, R62, R49, RZ, 0xfc, !PT ;  /* 0x000000313e3e7212 */ /* 0x000fe400078efcff */
[----:B------:R-:W-:Y:S02]  /*1d40*/  LOP3.LUT R20, R15, R20, RZ, 0xfc, !PT ;  /* 0x000000140f147212 */ /* 0x000fe400078efcff */
[----:B------:R-:W-:Y:S02]  /*1d50*/  LOP3.LUT R36, R41, R14, R28, 0xb4, !PT ;  /* 0x0000000e29247212 */ /* 0x000fe400078eb41c */
[----:B------:R-:W-:Y:S02]  /*1d60*/  LOP3.LUT R49, R28, R33, R14, 0xb4, !PT ;  /* 0x000000211c317212 */ /* 0x000fe400078eb40e */
[----:B------:R-:W-:-:S02]  /*1d70*/  LOP3.LUT R14, R14, R16, R33, 0xb4, !PT ;  /* 0x000000100e0e7212 */ /* 0x000fc400078eb421 */
[----:B------:R-:W-:Y:S02]  /*1d80*/  LOP3.LUT R15, R33, R41, R16, 0xb4, !PT ;  /* 0x00000029210f7212 */ /* 0x000fe400078eb410 */
[----:B------:R-:W-:Y:S02]  /*1d90*/  LOP3.LUT R27, R16, R28, R41, 0xb4, !PT ;  /* 0x0000001c101b7212 */ /* 0x000fe400078eb429 */
[----:B------:R-:W-:Y:S02]  /*1da0*/  LOP3.LUT R33, R5, R17, R34, 0xb4, !PT ;  /* 0x0000001105217212 */ /* 0x000fe400078eb422 */
[----:B------:R-:W-:Y:S02]  /*1db0*/  LOP3.LUT R43, R34, R59, R17, 0xb4, !PT ;  /* 0x0000003b222b7212 */ /* 0x000fe400078eb411 */
[----:B------:R-:W-:Y:S02]  /*1dc0*/  LOP3.LUT R52, R17, R30, R59, 0xb4, !PT ;  /* 0x0000001e11347212 */ /* 0x000fe400078eb43b */
[----:B------:R-:W-:-:S02]  /*1dd0*/  LOP3.LUT R57, R57, R44, RZ, 0xfc, !PT ;  /* 0x0000002c39397212 */ /* 0x000fc400078efcff */
[----:B------:R-:W-:Y:S02]  /*1de0*/  LOP3.LUT R16, R59, R5, R30, 0xb4, !PT ;  /* 0x000000053b107212 */ /* 0x000fe400078eb41e */
[----:B------:R-:W-:Y:S02]  /*1df0*/  LOP3.LUT R17, R30, R34, R5, 0xb4, !PT ;  /* 0x000000221e117212 */ /* 0x000fe400078eb405 */
[----:B------:R-:W-:Y:S02]  /*1e00*/  LOP3.LUT R30, R35, R46, R4, 0xb4, !PT ;  /* 0x0000002e231e7212 */ /* 0x000fe400078eb404 */
        /* <DEDUP_REMOVED lines=26> */
[----:B0-----:R-:W-:-:S02]  /*1fb0*/  LOP3.LUT R22, R11, UR6, R24, 0x9c, !PT ;  /* 0x000000060b167c12 */ /* 0x001fc4000f8e9c18 */
[----:B------:R-:W-:Y:S02]  /*1fc0*/  LOP3.LUT R31, R10, UR7, R19, 0x9c, !PT ;  /* 0x000000070a1f7c12 */ /* 0x000fe4000f8e9c13 */
        /* <DEDUP_REMOVED lines=11> */
[----:B------:R-:W-:Y:S02]  /*2080*/  LOP3.LUT R22, R22, R57, RZ, 0x3c, !PT ;  /* 0x0000003916167212 */ /* 0x000fe400078e3cff */
[----:B------:R-:W-:Y:S01]  /*2090*/  LOP3.LUT R31, R31, R20, RZ, 0x3c, !PT ;  /* 0x000000141f1f7212 */ /* 0x000fe200078e3cff */
[----:B------:R-:W-:Y:S06]  /*20a0*/  BRA.U UP0, `(.L_x_0) ;  /* 0xffffffed00507547 */ /* 0x000fec000b83ffff */
[----:B------:R-:W0:Y:S01]  /*20b0*/  LDC.64 R2, c[0x0][0x388] ;  /* 0x0000e200ff027b82 */ /* 0x000e220000000a00 */
[----:B------:R-:W-:Y:S01]  /*20c0*/  IMAD R13, R13, 0x14, RZ ;  /* 0x000000140d0d7824 */ /* 0x000fe200078e02ff */
[--C-:B------:R-:W-:Y:S02]  /*20d0*/  SHF.R.U32.HI R19, RZ, 0x8, R39.reuse ;  /* 0x00000008ff137819 */ /* 0x100fe40000011627 */
[--C-:B------:R-:W-:Y:S02]  /*20e0*/  SHF.R.U32.HI R17, RZ, 0x10, R39.reuse ;  /* 0x00000010ff117819 */ /* 0x100fe40000011627 */
[----:B------:R-:W-:Y:S02]  /*20f0*/  SHF.R.U32.HI R15, RZ, 0x18, R39 ;  /* 0x00000018ff0f7819 */ /* 0x000fe40000011627 */
[C-C-:B------:R-:W-:Y:S02]  /*2100*/  SHF.R.U64 R9, R42.reuse, 0x10, R51.reuse ;  /* 0x000000102a097819 */ /* 0x140fe40000001233 */
[----:B------:R-:W-:-:S02]  /*2110*/  SHF.R.U64 R7, R42, 0x18, R51 ;  /* 0x000000182a077819 */ /* 0x000fc40000001233 */
[--C-:B------:R-:W-:Y:S02]  /*2120*/  SHF.R.U32.HI R5, RZ, 0x8, R51.reuse ;  /* 0x00000008ff057819 */ /* 0x100fe40000011633 */
[--C-:B------:R-:W-:Y:S02]  /*2130*/  SHF.R.U32.HI R21, RZ, 0x10, R51.reuse ;  /* 0x00000010ff157819 */ /* 0x100fe40000011633 */
[----:B0-----:R-:W-:Y:S02]  /*2140*/  IADD3 R2, P0, PT, R13, R2, RZ ;  /* 0x000000020d027210 */ /* 0x001fe40007f1e0ff */
[----:B------:R-:W-:-:S03]  /*2150*/  SHF.R.U64 R13, R42, 0x8, R51 ;  /* 0x000000082a0d7819 */ /* 0x000fc60000001233 */
[----:B------:R-:W-:-:S05]  /*2160*/  IMAD.X R3, RZ, RZ, R3, P0 ;  /* 0x000000ffff037224 */ /* 0x000fca00000e0603 */
[----:B------:R0:W-:Y:S04]  /*2170*/  STG.E.U8 desc[UR30][R2.64+0x1], R19 ;  /* 0x0000011302007986 */ /* 0x0001e8000c10111e */
[----:B------:R1:W-:Y:S04]  /*2180*/  STG.E.U8 desc[UR30][R2.64+0x2], R17 ;  /* 0x0000021102007986 */ /* 0x0003e8000c10111e */
[----:B------:R2:W-:Y:S04]  /*2190*/  STG.E.U8 desc[UR30][R2.64+0x3], R15 ;  /* 0x0000030f02007986 */ /* 0x0005e8000c10111e */
[----:B------:R3:W-:Y:S01]  /*21a0*/  STG.E.U8 desc[UR30][R2.64+0x5], R13 ;  /* 0x0000050d02007986 */ /* 0x0007e2000c10111e */
[----:B0-----:R-:W-:-:S03]  /*21b0*/  SHF.R.U32.HI R19, RZ, 0x18, R51 ;  /* 0x00000018ff137819 */ /* 0x001fc60000011633 */
[----:B------:R0:W-:Y:S01]  /*21c0*/  STG.E.U8 desc[UR30][R2.64+0x6], R9 ;  /* 0x0000060902007986 */ /* 0x0001e2000c10111e */
[----:B-1----:R-:W-:-:S03]  /*21d0*/  SHF.R.U64 R17, R54, 0x8, R11 ;  /* 0x0000000836117819 */ /* 0x002fc6000000120b */
[----:B------:R1:W-:Y:S01]  /*21e0*/  STG.E.U8 desc[UR30][R2.64+0x7], R7 ;  /* 0x0000070702007986 */ /* 0x0003e2000c10111e */
[----:B--2---:R-:W-:-:S03]  /*21f0*/  SHF.R.U64 R15, R54, 0x10, R11 ;  /* 0x00000010360f7819 */ /* 0x004fc6000000120b */
[----:B------:R2:W-:Y:S01]  /*2200*/  STG.E.U8 desc[UR30][R2.64+0x9], R5 ;  /* 0x0000090502007986 */ /* 0x0005e2000c10111e */
[--C-:B---3--:R-:W-:Y:S02]  /*2210*/  SHF.R.U64 R13, R54, 0x18, R11.reuse ;  /* 0x00000018360d7819 */ /* 0x108fe4000000120b */
[--C-:B0-----:R-:W-:Y:S01]  /*2220*/  SHF.R.U32.HI R9, RZ, 0x8, R11.reuse ;  /* 0x00000008ff097819 */ /* 0x101fe2000001160b */
[----:B------:R-:W-:Y:S01]  /*2230*/  STG.E.U8 desc[UR30][R2.64], R39 ;  /* 0x0000002702007986 */ /* 0x000fe2000c10111e */
[----:B-1----:R-:W-:-:S03]  /*2240*/  SHF.R.U32.HI R7, RZ, 0x10, R11 ;  /* 0x00000010ff077819 */ /* 0x002fc6000001160b */
[----:B------:R-:W-:Y:S01]  /*2250*/  STG.E.U8 desc[UR30][R2.64+0x4], R42 ;  /* 0x0000042a02007986 */ /* 0x000fe2000c10111e */
[----:B--2---:R-:W-:-:S03]  /*2260*/  SHF.R.U32.HI R5, RZ, 0x18, R11 ;  /* 0x00000018ff057819 */ /* 0x004fc6000001160b */
[----:B------:R-:W-:Y:S04]  /*2270*/  STG.E.U8 desc[UR30][R2.64+0xa], R21 ;  /* 0x00000a1502007986 */ /* 0x000fe8000c10111e */
        /* <DEDUP_REMOVED lines=9> */
[----:B------:R-:W-:Y:S01]  /*2310*/  STG.E.U8 desc[UR30][R2.64+0x13], R5 ;  /* 0x0000130502007986 */ /* 0x000fe2000c10111e */
[----:B------:R-:W-:Y:S05]  /*2320*/  EXIT ;  /* 0x000000000000794d */ /* 0x000fea0003800000 */
.L_x_1:
[----:B------:R-:W-:-:S00]  /*2330*/  BRA `(.L_x_1) ;  /* 0xfffffffc00fc7947 */ /* 0x000fc0000383ffff */
[----:B------:R-:W-:-:S00]  /*2340*/  NOP ;  /* 0x0000000000007918 */ /* 0x000fc00000000000 */
        /* <DEDUP_REMOVED lines=11> */
.L_x_2:


//--------------------- .nv.shared.reserved.0     --------------------------
	.section	.nv.shared.reserved.0,"aw",@nobits
	.weak		__nv_reservedSMEM_offset_0_alias
	.size		__nv_reservedSMEM_offset_0_alias, 0, 64
	.other		__nv_reservedSMEM_offset_0_alias,@"STO_CUDA_RESERVED_SHARED STV_DEFAULT"
__nv_reservedSMEM_offset_0_alias:
	.zero		0
	.zero		64


//--------------------- .nv.constant0._Z28cuda_keccak256_address_batchPKhPhj --------------------------
	.section	.nv.constant0._Z28cuda_keccak256_address_batchPKhPhj,"a",@progbits
	.sectionflags	@""
	.align	4
.nv.constant0._Z28cuda_keccak256_address_batchPKhPhj:
	.zero		916


//--------------------- SYMBOLS --------------------------

	.type		.nv.reservedSmem.offset0,@object
	.size		.nv.reservedSmem.offset0,0x4
